//
// Generated by NVIDIA NVVM Compiler
//
// Compiler Build ID: CL-36424714
// Cuda compilation tools, release 13.0, V13.0.88
// Based on NVVM 20.0.0
//

.version 9.0
.target sm_100
.address_size 64

	// .globl	_Z17HelloWorld_kerneliPc

.visible .entry _Z17HelloWorld_kerneliPc(
	.param .u32 _Z17HelloWorld_kerneliPc_param_0,
	.param .u64 .ptr .align 1 _Z17HelloWorld_kerneliPc_param_1
)
{
	.reg .pred 	%p<24>;
	.reg .b16 	%rs<54>;
	.reg .b32 	%r<354>;
	.reg .b64 	%rd<129>;

	ld.param.u32 	%r110, [_Z17HelloWorld_kerneliPc_param_0];
	ld.param.u64 	%rd2, [_Z17HelloWorld_kerneliPc_param_1];
	cvta.to.global.u64 	%rd1, %rd2;
	mov.u32 	%r1, %tid.x;
	mov.u32 	%r2, %ctaid.x;
	mul.lo.s32 	%r3, %r110, %r1;
	cvt.u64.u32 	%rd3, %r3;
	add.s64 	%rd4, %rd1, %rd3;
	mov.b16 	%rs1, 72;
	st.global.u8 	[%rd4], %rs1;
	add.s32 	%r116, %r3, 1;
	cvt.u64.u32 	%rd5, %r116;
	add.s64 	%rd6, %rd1, %rd5;
	mov.b16 	%rs2, 101;
	st.global.u8 	[%rd6], %rs2;
	add.s32 	%r117, %r3, 2;
	cvt.u64.u32 	%rd7, %r117;
	add.s64 	%rd8, %rd1, %rd7;
	mov.b16 	%rs3, 108;
	st.global.u8 	[%rd8], %rs3;
	add.s32 	%r118, %r3, 3;
	cvt.u64.u32 	%rd9, %r118;
	add.s64 	%rd10, %rd1, %rd9;
	st.global.u8 	[%rd10], %rs3;
	add.s32 	%r119, %r3, 4;
	cvt.u64.u32 	%rd11, %r119;
	add.s64 	%rd12, %rd1, %rd11;
	mov.b16 	%rs4, 111;
	st.global.u8 	[%rd12], %rs4;
	add.s32 	%r120, %r3, 5;
	cvt.u64.u32 	%rd13, %r120;
	add.s64 	%rd14, %rd1, %rd13;
	mov.b16 	%rs5, 32;
	st.global.u8 	[%rd14], %rs5;
	add.s32 	%r121, %r3, 6;
	cvt.u64.u32 	%rd15, %r121;
	add.s64 	%rd16, %rd1, %rd15;
	mov.b16 	%rs6, 87;
	st.global.u8 	[%rd16], %rs6;
	add.s32 	%r122, %r3, 7;
	cvt.u64.u32 	%rd17, %r122;
	add.s64 	%rd18, %rd1, %rd17;
	st.global.u8 	[%rd18], %rs4;
	add.s32 	%r123, %r3, 8;
	cvt.u64.u32 	%rd19, %r123;
	add.s64 	%rd20, %rd1, %rd19;
	mov.b16 	%rs7, 114;
	st.global.u8 	[%rd20], %rs7;
	add.s32 	%r124, %r3, 9;
	cvt.u64.u32 	%rd21, %r124;
	add.s64 	%rd22, %rd1, %rd21;
	st.global.u8 	[%rd22], %rs3;
	add.s32 	%r125, %r3, 10;
	cvt.u64.u32 	%rd23, %r125;
	add.s64 	%rd24, %rd1, %rd23;
	mov.b16 	%rs8, 100;
	st.global.u8 	[%rd24], %rs8;
	add.s32 	%r126, %r3, 11;
	cvt.u64.u32 	%rd25, %r126;
	add.s64 	%rd26, %rd1, %rd25;
	st.global.u8 	[%rd26], %rs5;
	add.s32 	%r127, %r3, 12;
	cvt.u64.u32 	%rd27, %r127;
	add.s64 	%rd28, %rd1, %rd27;
	mov.b16 	%rs9, 70;
	st.global.u8 	[%rd28], %rs9;
	add.s32 	%r128, %r3, 13;
	cvt.u64.u32 	%rd29, %r128;
	add.s64 	%rd30, %rd1, %rd29;
	st.global.u8 	[%rd30], %rs7;
	add.s32 	%r129, %r3, 14;
	cvt.u64.u32 	%rd31, %r129;
	add.s64 	%rd32, %rd1, %rd31;
	st.global.u8 	[%rd32], %rs4;
	add.s32 	%r130, %r3, 15;
	cvt.u64.u32 	%rd33, %r130;
	add.s64 	%rd34, %rd1, %rd33;
	mov.b16 	%rs10, 109;
	st.global.u8 	[%rd34], %rs10;
	add.s32 	%r131, %r3, 16;
	cvt.u64.u32 	%rd35, %r131;
	add.s64 	%rd36, %rd1, %rd35;
	st.global.u8 	[%rd36], %rs5;
	add.s32 	%r132, %r3, 17;
	cvt.u64.u32 	%rd37, %r132;
	add.s64 	%rd38, %rd1, %rd37;
	mov.b16 	%rs11, 84;
	st.global.u8 	[%rd38], %rs11;
	add.s32 	%r133, %r3, 18;
	cvt.u64.u32 	%rd39, %r133;
	add.s64 	%rd40, %rd1, %rd39;
	mov.b16 	%rs12, 104;
	st.global.u8 	[%rd40], %rs12;
	add.s32 	%r134, %r3, 19;
	cvt.u64.u32 	%rd41, %r134;
	add.s64 	%rd42, %rd1, %rd41;
	st.global.u8 	[%rd42], %rs7;
	add.s32 	%r135, %r3, 20;
	cvt.u64.u32 	%rd43, %r135;
	add.s64 	%rd44, %rd1, %rd43;
	st.global.u8 	[%rd44], %rs2;
	add.s32 	%r136, %r3, 21;
	cvt.u64.u32 	%rd45, %r136;
	add.s64 	%rd46, %rd1, %rd45;
	mov.b16 	%rs13, 97;
	st.global.u8 	[%rd46], %rs13;
	add.s32 	%r137, %r3, 22;
	cvt.u64.u32 	%rd47, %r137;
	add.s64 	%rd48, %rd1, %rd47;
	st.global.u8 	[%rd48], %rs8;
	add.s32 	%r138, %r3, 23;
	cvt.u64.u32 	%rd49, %r138;
	add.s64 	%rd50, %rd1, %rd49;
	st.global.u8 	[%rd50], %rs5;
	mov.b32 	%r309, 10;
	mov.b32 	%r308, 0;
	mov.b32 	%r307, 39;
	mov.b32 	%r306, 1;
	mov.b32 	%r305, 2;
	mov.u32 	%r310, %r306;
$L__BB0_1:
	mov.u32 	%r324, %r309;
	mov.u32 	%r7, %r308;
	mov.u32 	%r329, %r307;
	mov.u32 	%r5, %r306;
	mov.u32 	%r4, %r305;
	setp.le.u32 	%p1, %r324, %r1;
	mul.lo.s32 	%r309, %r324, 10;
	selp.u32 	%r139, 1, 0, %p1;
	add.s32 	%r310, %r310, %r139;
	add.s32 	%r308, %r7, 1;
	add.s32 	%r307, %r329, 1;
	add.s32 	%r306, %r5, 1;
	add.s32 	%r305, %r4, 1;
	@%p1 bra 	$L__BB0_1;
	min.s32 	%r16, %r310, 1;
	sub.s32 	%r143, %r7, %r16;
	add.s32 	%r17, %r143, 2;
	sub.s32 	%r144, %r308, %r16;
	and.b32  	%r18, %r17, 3;
	setp.lt.u32 	%p2, %r144, 3;
	mov.b32 	%r325, 0;
	mov.b32 	%r327, 24;
	@%p2 bra 	$L__BB0_6;
	min.s32 	%r147, %r5, 1;
	sub.s32 	%r148, %r4, %r147;
	and.b32  	%r149, %r148, -4;
	neg.s32 	%r313, %r149;
	add.s32 	%r311, %r3, 24;
	mov.b32 	%r325, 0;
	mov.b32 	%r326, 23;
$L__BB0_4:
	.pragma "nounroll";
	mul.hi.s32 	%r150, %r324, 1717986919;
	shr.u32 	%r151, %r150, 31;
	shr.s32 	%r152, %r150, 2;
	add.s32 	%r153, %r152, %r151;
	div.u32 	%r154, %r1, %r153;
	sub.s32 	%r155, %r154, %r325;
	cvt.u16.u32 	%rs14, %r155;
	add.s16 	%rs15, %rs14, 48;
	cvt.u64.u32 	%rd51, %r311;
	add.s64 	%rd52, %rd1, %rd51;
	st.global.u8 	[%rd52], %rs15;
	mul.hi.s32 	%r156, %r324, 1374389535;
	shr.u32 	%r157, %r156, 31;
	shr.s32 	%r158, %r156, 5;
	add.s32 	%r159, %r158, %r157;
	div.u32 	%r160, %r1, %r159;
	mad.lo.s32 	%r161, %r154, 246, %r160;
	cvt.u16.u32 	%rs16, %r161;
	add.s16 	%rs17, %rs16, 48;
	add.s32 	%r162, %r311, 1;
	cvt.u64.u32 	%rd53, %r162;
	add.s64 	%rd54, %rd1, %rd53;
	st.global.u8 	[%rd54], %rs17;
	mul.hi.s32 	%r163, %r324, 274877907;
	shr.u32 	%r164, %r163, 31;
	shr.s32 	%r165, %r163, 6;
	add.s32 	%r166, %r165, %r164;
	div.u32 	%r167, %r1, %r166;
	mad.lo.s32 	%r168, %r160, 246, %r167;
	cvt.u16.u32 	%rs18, %r168;
	add.s16 	%rs19, %rs18, 48;
	add.s32 	%r169, %r311, 2;
	cvt.u64.u32 	%rd55, %r169;
	add.s64 	%rd56, %rd1, %rd55;
	st.global.u8 	[%rd56], %rs19;
	mul.hi.s32 	%r170, %r324, 1759218605;
	shr.u32 	%r171, %r170, 31;
	shr.s32 	%r172, %r170, 12;
	add.s32 	%r324, %r172, %r171;
	div.u32 	%r173, %r1, %r324;
	mad.lo.s32 	%r174, %r167, 246, %r173;
	cvt.u16.u32 	%rs20, %r174;
	add.s16 	%rs21, %rs20, 48;
	add.s32 	%r175, %r311, 3;
	cvt.u64.u32 	%rd57, %r175;
	add.s64 	%rd58, %rd1, %rd57;
	st.global.u8 	[%rd58], %rs21;
	mul.lo.s32 	%r325, %r173, 10;
	add.s32 	%r313, %r313, 4;
	add.s32 	%r326, %r326, 4;
	add.s32 	%r311, %r311, 4;
	setp.ne.s32 	%p3, %r313, 0;
	@%p3 bra 	$L__BB0_4;
	add.s32 	%r327, %r326, 1;
$L__BB0_6:
	setp.eq.s32 	%p4, %r18, 0;
	@%p4 bra 	$L__BB0_11;
	setp.eq.s32 	%p5, %r18, 1;
	@%p5 bra 	$L__BB0_9;
	mul.hi.s32 	%r177, %r324, 1717986919;
	shr.u32 	%r178, %r177, 31;
	shr.s32 	%r179, %r177, 2;
	add.s32 	%r180, %r179, %r178;
	div.u32 	%r181, %r1, %r180;
	sub.s32 	%r182, %r181, %r325;
	cvt.u16.u32 	%rs22, %r182;
	add.s16 	%rs23, %rs22, 48;
	add.s32 	%r326, %r327, 1;
	add.s32 	%r183, %r327, %r3;
	cvt.u64.u32 	%rd59, %r183;
	add.s64 	%rd60, %rd1, %rd59;
	st.global.u8 	[%rd60], %rs23;
	mul.hi.s32 	%r184, %r324, 1374389535;
	shr.u32 	%r185, %r184, 31;
	shr.s32 	%r186, %r184, 5;
	add.s32 	%r324, %r186, %r185;
	div.u32 	%r187, %r1, %r324;
	mad.lo.s32 	%r188, %r181, 246, %r187;
	cvt.u16.u32 	%rs24, %r188;
	add.s16 	%rs25, %rs24, 48;
	add.s32 	%r189, %r183, 1;
	cvt.u64.u32 	%rd61, %r189;
	add.s64 	%rd62, %rd1, %rd61;
	st.global.u8 	[%rd62], %rs25;
	mul.lo.s32 	%r325, %r187, 10;
	add.s32 	%r327, %r327, 2;
$L__BB0_9:
	and.b32  	%r190, %r17, 1;
	setp.eq.b32 	%p6, %r190, 1;
	not.pred 	%p7, %p6;
	@%p7 bra 	$L__BB0_11;
	mul.hi.s32 	%r191, %r324, 1717986919;
	shr.u32 	%r192, %r191, 31;
	shr.s32 	%r193, %r191, 2;
	add.s32 	%r194, %r193, %r192;
	div.u32 	%r195, %r1, %r194;
	sub.s32 	%r196, %r195, %r325;
	cvt.u16.u32 	%rs26, %r196;
	add.s16 	%rs27, %rs26, 48;
	add.s32 	%r46, %r327, 1;
	add.s32 	%r197, %r327, %r3;
	cvt.u64.u32 	%rd63, %r197;
	add.s64 	%rd64, %rd1, %rd63;
	st.global.u8 	[%rd64], %rs27;
	mov.u32 	%r326, %r327;
	mov.u32 	%r327, %r46;
$L__BB0_11:
	add.s32 	%r202, %r327, %r3;
	cvt.u64.u32 	%rd65, %r202;
	add.s64 	%rd66, %rd1, %rd65;
	mov.b16 	%rs28, 32;
	st.global.u8 	[%rd66], %rs28;
	add.s32 	%r203, %r202, 1;
	cvt.u64.u32 	%rd67, %r203;
	add.s64 	%rd68, %rd1, %rd67;
	mov.b16 	%rs29, 105;
	st.global.u8 	[%rd68], %rs29;
	add.s32 	%r204, %r202, 2;
	cvt.u64.u32 	%rd69, %r204;
	add.s64 	%rd70, %rd1, %rd69;
	mov.b16 	%rs30, 110;
	st.global.u8 	[%rd70], %rs30;
	add.s32 	%r205, %r202, 3;
	cvt.u64.u32 	%rd71, %r205;
	add.s64 	%rd72, %rd1, %rd71;
	st.global.u8 	[%rd72], %rs28;
	add.s32 	%r206, %r202, 4;
	cvt.u64.u32 	%rd73, %r206;
	add.s64 	%rd74, %rd1, %rd73;
	mov.b16 	%rs31, 66;
	st.global.u8 	[%rd74], %rs31;
	add.s32 	%r207, %r202, 5;
	cvt.u64.u32 	%rd75, %r207;
	add.s64 	%rd76, %rd1, %rd75;
	mov.b16 	%rs32, 108;
	st.global.u8 	[%rd76], %rs32;
	add.s32 	%r208, %r202, 6;
	cvt.u64.u32 	%rd77, %r208;
	add.s64 	%rd78, %rd1, %rd77;
	mov.b16 	%rs33, 111;
	st.global.u8 	[%rd78], %rs33;
	add.s32 	%r209, %r202, 7;
	cvt.u64.u32 	%rd79, %r209;
	add.s64 	%rd80, %rd1, %rd79;
	mov.b16 	%rs34, 99;
	st.global.u8 	[%rd80], %rs34;
	add.s32 	%r210, %r202, 8;
	cvt.u64.u32 	%rd81, %r210;
	add.s64 	%rd82, %rd1, %rd81;
	mov.b16 	%rs35, 107;
	st.global.u8 	[%rd82], %rs35;
	add.s32 	%r211, %r202, 9;
	cvt.u64.u32 	%rd83, %r211;
	add.s64 	%rd84, %rd1, %rd83;
	st.global.u8 	[%rd84], %rs28;
	mov.b32 	%r332, 10;
	mov.b32 	%r331, 0;
	mov.b32 	%r330, 1;
	mov.b32 	%r328, 2;
	mov.u32 	%r333, %r330;
$L__BB0_12:
	mov.u32 	%r340, %r332;
	mov.u32 	%r52, %r331;
	mov.u32 	%r51, %r330;
	mov.u32 	%r50, %r329;
	mov.u32 	%r49, %r328;
	setp.le.u32 	%p8, %r340, %r2;
	mul.lo.s32 	%r332, %r340, 10;
	selp.u32 	%r212, 1, 0, %p8;
	add.s32 	%r333, %r333, %r212;
	add.s32 	%r331, %r52, 1;
	add.s32 	%r330, %r51, 1;
	add.s32 	%r329, %r50, 1;
	add.s32 	%r328, %r49, 1;
	@%p8 bra 	$L__BB0_12;
	min.s32 	%r61, %r333, 1;
	sub.s32 	%r215, %r52, %r61;
	add.s32 	%r62, %r215, 2;
	sub.s32 	%r216, %r331, %r61;
	and.b32  	%r63, %r62, 3;
	setp.lt.u32 	%p9, %r216, 3;
	add.s32 	%r342, %r326, 11;
	mov.b32 	%r341, 0;
	@%p9 bra 	$L__BB0_17;
	add.s32 	%r345, %r326, 14;
	add.s32 	%r344, %r326, %r3;
	min.s32 	%r218, %r51, 1;
	sub.s32 	%r219, %r49, %r218;
	and.b32  	%r220, %r219, -4;
	neg.s32 	%r343, %r220;
	mov.b32 	%r341, 0;
$L__BB0_15:
	.pragma "nounroll";
	mul.hi.s32 	%r221, %r340, 1717986919;
	shr.u32 	%r222, %r221, 31;
	shr.s32 	%r223, %r221, 2;
	add.s32 	%r224, %r223, %r222;
	div.u32 	%r225, %r2, %r224;
	sub.s32 	%r226, %r225, %r341;
	cvt.u16.u32 	%rs36, %r226;
	add.s16 	%rs37, %rs36, 48;
	add.s32 	%r227, %r344, 11;
	cvt.u64.u32 	%rd85, %r227;
	add.s64 	%rd86, %rd1, %rd85;
	st.global.u8 	[%rd86], %rs37;
	mul.hi.s32 	%r228, %r340, 1374389535;
	shr.u32 	%r229, %r228, 31;
	shr.s32 	%r230, %r228, 5;
	add.s32 	%r231, %r230, %r229;
	div.u32 	%r232, %r2, %r231;
	mad.lo.s32 	%r233, %r225, 246, %r232;
	cvt.u16.u32 	%rs38, %r233;
	add.s16 	%rs39, %rs38, 48;
	add.s32 	%r234, %r344, 12;
	cvt.u64.u32 	%rd87, %r234;
	add.s64 	%rd88, %rd1, %rd87;
	st.global.u8 	[%rd88], %rs39;
	mul.hi.s32 	%r235, %r340, 274877907;
	shr.u32 	%r236, %r235, 31;
	shr.s32 	%r237, %r235, 6;
	add.s32 	%r238, %r237, %r236;
	div.u32 	%r239, %r2, %r238;
	mad.lo.s32 	%r240, %r232, 246, %r239;
	cvt.u16.u32 	%rs40, %r240;
	add.s16 	%rs41, %rs40, 48;
	add.s32 	%r241, %r344, 13;
	cvt.u64.u32 	%rd89, %r241;
	add.s64 	%rd90, %rd1, %rd89;
	st.global.u8 	[%rd90], %rs41;
	mul.hi.s32 	%r242, %r340, 1759218605;
	shr.u32 	%r243, %r242, 31;
	shr.s32 	%r244, %r242, 12;
	add.s32 	%r340, %r244, %r243;
	div.u32 	%r245, %r2, %r340;
	mad.lo.s32 	%r246, %r239, 246, %r245;
	cvt.u16.u32 	%rs42, %r246;
	add.s16 	%rs43, %rs42, 48;
	add.s32 	%r247, %r344, 14;
	cvt.u64.u32 	%rd91, %r247;
	add.s64 	%rd92, %rd1, %rd91;
	st.global.u8 	[%rd92], %rs43;
	mul.lo.s32 	%r341, %r245, 10;
	add.s32 	%r345, %r345, 4;
	add.s32 	%r344, %r344, 4;
	add.s32 	%r343, %r343, 4;
	setp.eq.s32 	%p10, %r343, 0;
	@%p10 bra 	$L__BB0_16;
	bra.uni 	$L__BB0_15;
$L__BB0_16:
	add.s32 	%r342, %r345, -3;
$L__BB0_17:
	setp.eq.s32 	%p11, %r63, 0;
	@%p11 bra 	$L__BB0_22;
	setp.eq.s32 	%p12, %r63, 1;
	@%p12 bra 	$L__BB0_20;
	mul.hi.s32 	%r249, %r340, 1717986919;
	shr.u32 	%r250, %r249, 31;
	shr.s32 	%r251, %r249, 2;
	add.s32 	%r252, %r251, %r250;
	div.u32 	%r253, %r2, %r252;
	sub.s32 	%r254, %r253, %r341;
	cvt.u16.u32 	%rs44, %r254;
	add.s16 	%rs45, %rs44, 48;
	add.s32 	%r255, %r342, %r3;
	cvt.u64.u32 	%rd93, %r255;
	add.s64 	%rd94, %rd1, %rd93;
	st.global.u8 	[%rd94], %rs45;
	mul.hi.s32 	%r256, %r340, 1374389535;
	shr.u32 	%r257, %r256, 31;
	shr.s32 	%r258, %r256, 5;
	add.s32 	%r340, %r258, %r257;
	div.u32 	%r259, %r2, %r340;
	mad.lo.s32 	%r260, %r253, 246, %r259;
	cvt.u16.u32 	%rs46, %r260;
	add.s16 	%rs47, %rs46, 48;
	add.s32 	%r261, %r255, 1;
	cvt.u64.u32 	%rd95, %r261;
	add.s64 	%rd96, %rd1, %rd95;
	st.global.u8 	[%rd96], %rs47;
	mul.lo.s32 	%r341, %r259, 10;
	add.s32 	%r342, %r342, 2;
$L__BB0_20:
	and.b32  	%r262, %r62, 1;
	setp.eq.b32 	%p13, %r262, 1;
	not.pred 	%p14, %p13;
	@%p14 bra 	$L__BB0_22;
	mul.hi.s32 	%r263, %r340, 1717986919;
	shr.u32 	%r264, %r263, 31;
	shr.s32 	%r265, %r263, 2;
	add.s32 	%r266, %r265, %r264;
	div.u32 	%r267, %r2, %r266;
	sub.s32 	%r268, %r267, %r341;
	cvt.u16.u32 	%rs48, %r268;
	add.s16 	%rs49, %rs48, 48;
	add.s32 	%r80, %r342, 1;
	add.s32 	%r269, %r342, %r3;
	cvt.u64.u32 	%rd97, %r269;
	add.s64 	%rd98, %rd1, %rd97;
	st.global.u8 	[%rd98], %rs49;
	mov.u32 	%r342, %r80;
$L__BB0_22:
	setp.ge.s32 	%p15, %r342, %r110;
	@%p15 bra 	$L__BB0_35;
	add.s32 	%r270, %r16, %r61;
	add.s32 	%r271, %r7, %r52;
	sub.s32 	%r272, %r271, %r270;
	add.s32 	%r273, %r272, 39;
	max.s32 	%r274, %r110, %r273;
	add.s32 	%r275, %r61, %r274;
	sub.s32 	%r276, %r16, %r271;
	add.s32 	%r277, %r276, %r275;
	add.s32 	%r82, %r277, -38;
	add.s32 	%r278, %r277, -39;
	and.b32  	%r83, %r82, 7;
	setp.lt.u32 	%p16, %r278, 7;
	@%p16 bra 	$L__BB0_27;
	add.s32 	%r350, %r342, 3;
	add.s32 	%r349, %r342, %r3;
	min.s32 	%r279, %r51, 1;
	min.s32 	%r280, %r5, 1;
	add.s32 	%r281, %r280, %r279;
	sub.s32 	%r282, %r50, %r281;
	max.s32 	%r283, %r110, %r282;
	add.s32 	%r284, %r279, %r283;
	sub.s32 	%r285, %r280, %r7;
	sub.s32 	%r286, %r285, %r52;
	add.s32 	%r287, %r286, %r284;
	add.s32 	%r288, %r287, -38;
	and.b32  	%r289, %r288, -8;
	neg.s32 	%r348, %r289;
$L__BB0_25:
	.pragma "nounroll";
	cvt.u64.u32 	%rd99, %r349;
	add.s64 	%rd100, %rd1, %rd99;
	mov.b16 	%rs50, 32;
	st.global.u8 	[%rd100], %rs50;
	add.s32 	%r290, %r349, 1;
	cvt.u64.u32 	%rd101, %r290;
	add.s64 	%rd102, %rd1, %rd101;
	st.global.u8 	[%rd102], %rs50;
	add.s32 	%r291, %r349, 2;
	cvt.u64.u32 	%rd103, %r291;
	add.s64 	%rd104, %rd1, %rd103;
	st.global.u8 	[%rd104], %rs50;
	add.s32 	%r292, %r349, 3;
	cvt.u64.u32 	%rd105, %r292;
	add.s64 	%rd106, %rd1, %rd105;
	st.global.u8 	[%rd106], %rs50;
	add.s32 	%r293, %r349, 4;
	cvt.u64.u32 	%rd107, %r293;
	add.s64 	%rd108, %rd1, %rd107;
	st.global.u8 	[%rd108], %rs50;
	add.s32 	%r294, %r349, 5;
	cvt.u64.u32 	%rd109, %r294;
	add.s64 	%rd110, %rd1, %rd109;
	st.global.u8 	[%rd110], %rs50;
	add.s32 	%r295, %r349, 6;
	cvt.u64.u32 	%rd111, %r295;
	add.s64 	%rd112, %rd1, %rd111;
	st.global.u8 	[%rd112], %rs50;
	add.s32 	%r296, %r349, 7;
	cvt.u64.u32 	%rd113, %r296;
	add.s64 	%rd114, %rd1, %rd113;
	st.global.u8 	[%rd114], %rs50;
	add.s32 	%r350, %r350, 8;
	add.s32 	%r349, %r349, 8;
	add.s32 	%r348, %r348, 8;
	setp.ne.s32 	%p17, %r348, 0;
	@%p17 bra 	$L__BB0_25;
	add.s32 	%r342, %r350, -3;
$L__BB0_27:
	setp.eq.s32 	%p18, %r83, 0;
	@%p18 bra 	$L__BB0_35;
	and.b32  	%r105, %r82, 3;
	setp.lt.u32 	%p19, %r83, 4;
	@%p19 bra 	$L__BB0_30;
	add.s32 	%r297, %r342, %r3;
	cvt.u64.u32 	%rd115, %r297;
	add.s64 	%rd116, %rd1, %rd115;
	mov.b16 	%rs51, 32;
	st.global.u8 	[%rd116], %rs51;
	add.s32 	%r298, %r297, 1;
	cvt.u64.u32 	%rd117, %r298;
	add.s64 	%rd118, %rd1, %rd117;
	st.global.u8 	[%rd118], %rs51;
	add.s32 	%r299, %r297, 2;
	cvt.u64.u32 	%rd119, %r299;
	add.s64 	%rd120, %rd1, %rd119;
	st.global.u8 	[%rd120], %rs51;
	add.s32 	%r300, %r297, 3;
	cvt.u64.u32 	%rd121, %r300;
	add.s64 	%rd122, %rd1, %rd121;
	st.global.u8 	[%rd122], %rs51;
	add.s32 	%r342, %r342, 4;
$L__BB0_30:
	setp.eq.s32 	%p20, %r105, 0;
	@%p20 bra 	$L__BB0_35;
	setp.eq.s32 	%p21, %r105, 1;
	@%p21 bra 	$L__BB0_33;
	add.s32 	%r301, %r342, %r3;
	cvt.u64.u32 	%rd123, %r301;
	add.s64 	%rd124, %rd1, %rd123;
	mov.b16 	%rs52, 32;
	st.global.u8 	[%rd124], %rs52;
	add.s32 	%r302, %r301, 1;
	cvt.u64.u32 	%rd125, %r302;
	add.s64 	%rd126, %rd1, %rd125;
	st.global.u8 	[%rd126], %rs52;
	add.s32 	%r342, %r342, 2;
$L__BB0_33:
	and.b32  	%r303, %r82, 1;
	setp.eq.b32 	%p22, %r303, 1;
	not.pred 	%p23, %p22;
	@%p23 bra 	$L__BB0_35;
	add.s32 	%r304, %r342, %r3;
	cvt.u64.u32 	%rd127, %r304;
	add.s64 	%rd128, %rd1, %rd127;
	mov.b16 	%rs53, 32;
	st.global.u8 	[%rd128], %rs53;
$L__BB0_35:
	ret;

}


// ===== COMPILED SASS (sm_100) =====

	.target	sm_100

	.elftype	@"ET_EXEC"


//--------------------- .note.nv.tkinfo           --------------------------
	.section	.note.nv.tkinfo,"",@"SHT_NOTE"
	.sectionflags	@"SHF_NOTE_NV_TKINFO"
	.tkinfo
        /*0018*/ 	.word	0x00000002
        /*0030*/ 	.string	""
        /*0030*/ 	.string	"ptxas"
        /*0030*/ 	.string	"Cuda compilation tools, release 13.0, V13.0.88"
        /*0030*/ 	.string	"Build cuda_13.0.r13.0/compiler.36424714_0"
        /*0030*/ 	.string	"-arch sm_100 -m 64 "



//--------------------- .note.nv.cuinfo           --------------------------
	.section	.note.nv.cuinfo,"",@"SHT_NOTE"
	.sectionflags	@"SHF_NOTE_NV_CUINFO"
        /*0018*/ 	.short	0x0002
        /*001a*/ 	.short	0x0064
        /*001c*/ 	.short	0x0082
	.zero		2


//--------------------- .nv.info                  --------------------------
	.section	.nv.info,"",@"SHT_CUDA_INFO"
	.align	4


	//----- nvinfo : EIATTR_REGCOUNT
	.align		4
        /*0000*/ 	.byte	0x04, 0x2f
        /*0002*/ 	.short	(.L_1 - .L_0)
	.align		4
.L_0:
        /*0004*/ 	.word	index@(_Z17HelloWorld_kerneliPc)
        /*0008*/ 	.word	0x00000020


	//----- nvinfo : EIATTR_FRAME_SIZE
	.align		4
.L_1:
        /*000c*/ 	.byte	0x04, 0x11
        /*000e*/ 	.short	(.L_3 - .L_2)
	.align		4
.L_2:
        /*0010*/ 	.word	index@(_Z17HelloWorld_kerneliPc)
        /*0014*/ 	.word	0x00000000


	//----- nvinfo : EIATTR_MIN_STACK_SIZE
	.align		4
.L_3:
        /*0018*/ 	.byte	0x04, 0x12
        /*001a*/ 	.short	(.L_5 - .L_4)
	.align		4
.L_4:
        /*001c*/ 	.word	index@(_Z17HelloWorld_kerneliPc)
        /*0020*/ 	.word	0x00000000
.L_5:


//--------------------- .nv.compat                --------------------------
	.section	.nv.compat,"",@"SHT_CUDA_COMPAT_INFO"
	.align	4
        /*0000*/ 	.byte	0x02, 0x09, 0x00, 0x00, 0x02, 0x02, 0x01, 0x00, 0x02, 0x05, 0x05, 0x00, 0x03, 0x07, 0x01, 0x01
        /*0010*/ 	.byte	0x02, 0x03, 0x00, 0x00, 0x02, 0x06, 0x01, 0x00, 0x04, 0x0b, 0x08, 0x00, 0x09, 0x00, 0x00, 0x00
        /*0020*/ 	.byte	0x00, 0x00, 0x00, 0x00


//--------------------- .nv.info._Z17HelloWorld_kerneliPc --------------------------
	.section	.nv.info._Z17HelloWorld_kerneliPc,"",@"SHT_CUDA_INFO"
	.sectionflags	@""
	.align	4


	//----- nvinfo : EIATTR_CUDA_API_VERSION
	.align		4
        /*0000*/ 	.byte	0x04, 0x37
        /*0002*/ 	.short	(.L_7 - .L_6)
.L_6:
        /*0004*/ 	.word	0x00000082


	//----- nvinfo : EIATTR_KPARAM_INFO
	.align		4
.L_7:
        /*0008*/ 	.byte	0x04, 0x17
        /*000a*/ 	.short	(.L_9 - .L_8)
.L_8:
        /*000c*/ 	.word	0x00000000
        /*0010*/ 	.short	0x0001
        /*0012*/ 	.short	0x0008
        /*0014*/ 	.byte	0x00, 0xf5, 0x21, 0x00


	//----- nvinfo : EIATTR_KPARAM_INFO
	.align		4
.L_9:
        /*0018*/ 	.byte	0x04, 0x17
        /*001a*/ 	.short	(.L_11 - .L_10)
.L_10:
        /*001c*/ 	.word	0x00000000
        /*0020*/ 	.short	0x0000
        /*0022*/ 	.short	0x0000
        /*0024*/ 	.byte	0x00, 0xf0, 0x11, 0x00


	//----- nvinfo : EIATTR_SPARSE_MMA_MASK
	.align		4
.L_11:
        /*0028*/ 	.byte	0x03, 0x50
        /*002a*/ 	.short	0x0000


	//----- nvinfo : EIATTR_MAXREG_COUNT
	.align		4
        /*002c*/ 	.byte	0x03, 0x1b
        /*002e*/ 	.short	0x00ff


	//----- nvinfo : EIATTR_MERCURY_ISA_VERSION
	.align		4
        /*0030*/ 	.byte	0x03, 0x5f
        /*0032*/ 	.short	0x0101


	//----- nvinfo : EIATTR_VRC_CTA_INIT_COUNT
	.align		4
        /*0034*/ 	.byte	0x02, 0x4a
	.zero		1
	.zero		1


	//----- nvinfo : EIATTR_EXIT_INSTR_OFFSETS
	.align		4
        /*0038*/ 	.byte	0x04, 0x1c
        /*003a*/ 	.short	(.L_13 - .L_12)


	//   ....[0]....
.L_12:
        /*003c*/ 	.word	0x000029a0


	//   ....[1]....
        /*0040*/ 	.word	0x00002dc0


	//   ....[2]....
        /*0044*/ 	.word	0x00002f50


	//   ....[3]....
        /*0048*/ 	.word	0x00003060


	//   ....[4]....
        /*004c*/ 	.word	0x000030c0


	//----- nvinfo : EIATTR_CRS_STACK_SIZE
	.align		4
.L_13:
        /*0050*/ 	.byte	0x04, 0x1e
        /*0052*/ 	.short	(.L_15 - .L_14)
.L_14:
        /*0054*/ 	.word	0x00000000


	//----- nvinfo : EIATTR_CBANK_PARAM_SIZE
	.align		4
.L_15:
        /*0058*/ 	.byte	0x03, 0x19
        /*005a*/ 	.short	0x0010


	//----- nvinfo : EIATTR_PARAM_CBANK
	.align		4
        /*005c*/ 	.byte	0x04, 0x0a
        /*005e*/ 	.short	(.L_17 - .L_16)
	.align		4
.L_16:
        /*0060*/ 	.word	index@(.nv.constant0._Z17HelloWorld_kerneliPc)
        /*0064*/ 	.short	0x0380
        /*0066*/ 	.short	0x0010


	//----- nvinfo : EIATTR_SW_WAR
	.align		4
.L_17:
        /*0068*/ 	.byte	0x04, 0x36
        /*006a*/ 	.short	(.L_19 - .L_18)
.L_18:
        /*006c*/ 	.word	0x00000008
.L_19:


//--------------------- .nv.callgraph             --------------------------
	.section	.nv.callgraph,"",@"SHT_CUDA_CALLGRAPH"
	.align	4
	.sectionentsize	8
	.align		4
        /*0000*/ 	.word	0x00000000
	.align		4
        /*0004*/ 	.word	0xffffffff
	.align		4
        /*0008*/ 	.word	0x00000000
	.align		4
        /*000c*/ 	.word	0xfffffffe
	.align		4
        /*0010*/ 	.word	0x00000000
	.align		4
        /*0014*/ 	.word	0xfffffffd
	.align		4
        /*0018*/ 	.word	0x00000000
	.align		4
        /*001c*/ 	.word	0xfffffffc


//--------------------- .text._Z17HelloWorld_kerneliPc --------------------------
	.section	.text._Z17HelloWorld_kerneliPc,"ax",@progbits
	.align	128
        .global         _Z17HelloWorld_kerneliPc
        .type           _Z17HelloWorld_kerneliPc,@function
        .size           _Z17HelloWorld_kerneliPc,(.L_x_24 - _Z17HelloWorld_kerneliPc)
        .other          _Z17HelloWorld_kerneliPc,@"STO_CUDA_ENTRY STV_DEFAULT"
_Z17HelloWorld_kerneliPc:
.text._Z17HelloWorld_kerneliPc:
[----:B------:R-:W-:Y:S01]  /*0000*/  LDC R1, c[0x0][0x37c] ;  /* 0x0000df00ff017b82 */ /* 0x000fe20000000800 */
[----:B------:R-:W0:Y:S01]  /*0010*/  S2R R23, SR_TID.X ;  /* 0x0000000000177919 */ /* 0x000e220000002100 */
[----:B------:R-:W0:Y:S01]  /*0020*/  LDCU UR4, c[0x0][0x380] ;  /* 0x00007000ff0477ac */ /* 0x000e220008000800 */
[----:B------:R-:W-:-:S05]  /*0030*/  IMAD.MOV.U32 R5, RZ, RZ, 0x48 ;  /* 0x00000048ff057424 */ /* 0x000fca00078e00ff */
[----:B------:R-:W1:Y:S01]  /*0040*/  S2UR UR18, SR_CTAID.X ;  /* 0x00000000001279c3 */ /* 0x000e620000002500 */
[----:B------:R-:W-:Y:S01]  /*0050*/  IMAD.MOV.U32 R0, RZ, RZ, 0x65 ;  /* 0x00000065ff007424 */ /* 0x000fe200078e00ff */
[----:B------:R-:W2:Y:S01]  /*0060*/  LDCU.64 UR12, c[0x0][0x388] ;  /* 0x00007100ff0c77ac */ /* 0x000ea20008000a00 */
[----:B------:R-:W-:Y:S01]  /*0070*/  IMAD.MOV.U32 R22, RZ, RZ, 0x6c ;  /* 0x0000006cff167424 */ /* 0x000fe200078e00ff */
[----:B------:R-:W-:Y:S01]  /*0080*/  BSSY.RECONVERGENT B0, `(.L_x_0) ;  /* 0x0000085000007945 */ /* 0x000fe20003800200 */
[----:B------:R-:W-:Y:S01]  /*0090*/  IMAD.MOV.U32 R13, RZ, RZ, 0x6f ;  /* 0x0000006fff0d7424 */ /* 0x000fe200078e00ff */
[----:B------:R-:W3:Y:S01]  /*00a0*/  LDCU.64 UR16, c[0x0][0x358] ;  /* 0x00006b00ff1077ac */ /* 0x000ee20008000a00 */
[----:B------:R-:W-:Y:S02]  /*00b0*/  IMAD.MOV.U32 R11, RZ, RZ, 0x20 ;  /* 0x00000020ff0b7424 */ /* 0x000fe400078e00ff */
[----:B------:R-:W-:Y:S02]  /*00c0*/  IMAD.MOV.U32 R10, RZ, RZ, 0x6d ;  /* 0x0000006dff0a7424 */ /* 0x000fe400078e00ff */
[----:B------:R-:W-:-:S02]  /*00d0*/  IMAD.MOV.U32 R12, RZ, RZ, 0x68 ;  /* 0x00000068ff0c7424 */ /* 0x000fc400078e00ff */
[----:B0-----:R-:W-:-:S04]  /*00e0*/  IMAD R24, R23, UR4, RZ ;  /* 0x0000000417187c24 */ /* 0x001fc8000f8e02ff */
[C---:B------:R-:W-:Y:S01]  /*00f0*/  VIADD R4, R24.reuse, 0x1 ;  /* 0x0000000118047836 */ /* 0x040fe20000000000 */
[C---:B--2---:R-:W-:Y:S01]  /*0100*/  IADD3 R2, P0, PT, R24.reuse, UR12, RZ ;  /* 0x0000000c18027c10 */ /* 0x044fe2000ff1e0ff */
[C---:B------:R-:W-:Y:S01]  /*0110*/  VIADD R8, R24.reuse, 0x3 ;  /* 0x0000000318087836 */ /* 0x040fe20000000000 */
[C---:B------:R-:W-:Y:S01]  /*0120*/  IADD3 R6, PT, PT, R24.reuse, 0x2, RZ ;  /* 0x0000000218067810 */ /* 0x040fe20007ffe0ff */
[C---:B------:R-:W-:Y:S01]  /*0130*/  VIADD R14, R24.reuse, 0x5 ;  /* 0x00000005180e7836 */ /* 0x040fe20000000000 */
[----:B------:R-:W-:Y:S01]  /*0140*/  IADD3 R9, PT, PT, R24, 0x4, RZ ;  /* 0x0000000418097810 */ /* 0x000fe20007ffe0ff */
[----:B------:R-:W-:Y:S01]  /*0150*/  IMAD.X R3, RZ, RZ, UR13, P0 ;  /* 0x0000000dff037e24 */ /* 0x000fe200080e06ff */
[----:B------:R-:W-:Y:S01]  /*0160*/  IADD3 R4, P0, PT, R4, UR12, RZ ;  /* 0x0000000c04047c10 */ /* 0x000fe2000ff1e0ff */
[----:B------:R-:W-:Y:S01]  /*0170*/  VIADD R18, R24, 0x9 ;  /* 0x0000000918127836 */ /* 0x000fe20000000000 */
[----:B------:R-:W-:Y:S02]  /*0180*/  IADD3 R6, P1, PT, R6, UR12, RZ ;  /* 0x0000000c06067c10 */ /* 0x000fe4000ff3e0ff */
[----:B---3--:R0:W-:Y:S01]  /*0190*/  STG.E.U8 desc[UR16][R2.64], R5 ;  /* 0x0000000502007986 */ /* 0x0081e2000c101110 */
[----:B------:R-:W-:-:S02]  /*01a0*/  IADD3 R16, PT, PT, R24, 0xb, RZ ;  /* 0x0000000b18107810 */ /* 0x000fc40007ffe0ff */
[----:B------:R-:W-:Y:S01]  /*01b0*/  IMAD.X R7, RZ, RZ, UR13, P1 ;  /* 0x0000000dff077e24 */ /* 0x000fe200088e06ff */
[----:B0-----:R-:W-:Y:S02]  /*01c0*/  IADD3.X R5, PT, PT, RZ, UR13, RZ, P0, !PT ;  /* 0x0000000dff057c10 */ /* 0x001fe400087fe4ff */
[----:B------:R-:W-:Y:S02]  /*01d0*/  IADD3 R2, P0, PT, R8, UR12, RZ ;  /* 0x0000000c08027c10 */ /* 0x000fe4000ff1e0ff */
[----:B------:R-:W-:Y:S01]  /*01e0*/  IADD3 R8, P1, PT, R9, UR12, RZ ;  /* 0x0000000c09087c10 */ /* 0x000fe2000ff3e0ff */
[----:B------:R0:W-:Y:S01]  /*01f0*/  STG.E.U8 desc[UR16][R4.64], R0 ;  /* 0x0000000004007986 */ /* 0x0001e2000c101110 */
[----:B------:R-:W-:Y:S02]  /*0200*/  IADD3.X R3, PT, PT, RZ, UR13, RZ, P0, !PT ;  /* 0x0000000dff037c10 */ /* 0x000fe400087fe4ff */
[----:B------:R-:W-:Y:S01]  /*0210*/  IADD3 R14, P0, PT, R14, UR12, RZ ;  /* 0x0000000c0e0e7c10 */ /* 0x000fe2000ff1e0ff */
[----:B------:R2:W-:Y:S01]  /*0220*/  STG.E.U8 desc[UR16][R6.64], R22 ;  /* 0x0000001606007986 */ /* 0x0005e2000c101110 */
[----:B------:R-:W-:-:S02]  /*0230*/  IMAD.X R9, RZ, RZ, UR13, P1 ;  /* 0x0000000dff097e24 */ /* 0x000fc400088e06ff */
[----:B------:R-:W-:Y:S01]  /*0240*/  IADD3.X R15, PT, PT, RZ, UR13, RZ, P0, !PT ;  /* 0x0000000dff0f7c10 */ /* 0x000fe200087fe4ff */
[----:B------:R3:W-:Y:S01]  /*0250*/  STG.E.U8 desc[UR16][R2.64], R22 ;  /* 0x0000001602007986 */ /* 0x0007e2000c101110 */
[----:B0-----:R-:W-:Y:S01]  /*0260*/  IMAD.MOV.U32 R5, RZ, RZ, 0x57 ;  /* 0x00000057ff057424 */ /* 0x001fe200078e00ff */
[C---:B------:R-:W-:Y:S02]  /*0270*/  IADD3 R4, PT, PT, R24.reuse, 0x7, RZ ;  /* 0x0000000718047810 */ /* 0x040fe40007ffe0ff */
[----:B------:R0:W-:Y:S01]  /*0280*/  STG.E.U8 desc[UR16][R8.64], R13 ;  /* 0x0000000d08007986 */ /* 0x0001e2000c101110 */
[----:B--2---:R-:W-:Y:S01]  /*0290*/  VIADD R6, R24, 0x6 ;  /* 0x0000000618067836 */ /* 0x004fe20000000000 */
[----:B------:R-:W-:Y:S02]  /*02a0*/  IADD3 R4, P1, PT, R4, UR12, RZ ;  /* 0x0000000c04047c10 */ /* 0x000fe4000ff3e0ff */
[----:B------:R2:W-:Y:S01]  /*02b0*/  STG.E.U8 desc[UR16][R14.64], R11 ;  /* 0x0000000b0e007986 */ /* 0x0005e2000c101110 */
[----:B---3--:R-:W-:Y:S01]  /*02c0*/  PRMT R3, R5, 0x7610, R3 ;  /* 0x0000761005037816 */ /* 0x008fe20000000003 */
[----:B------:R-:W-:Y:S01]  /*02d0*/  VIADD R5, R24, 0x8 ;  /* 0x0000000818057836 */ /* 0x000fe20000000000 */
[----:B------:R-:W-:Y:S01]  /*02e0*/  IADD3 R6, P0, PT, R6, UR12, RZ ;  /* 0x0000000c06067c10 */ /* 0x000fe2000ff1e0ff */
[----:B------:R-:W-:-:S04]  /*02f0*/  HFMA2 R2, -RZ, RZ, 0, 6.79492950439453125e-06 ;  /* 0x00000072ff027431 */ /* 0x000fc800000001ff */
[----:B------:R-:W-:Y:S01]  /*0300*/  IMAD.X R7, RZ, RZ, UR13, P0 ;  /* 0x0000000dff077e24 */ /* 0x000fe200080e06ff */
[----:B0-----:R-:W-:Y:S01]  /*0310*/  IADD3 R8, P0, PT, R5, UR12, RZ ;  /* 0x0000000c05087c10 */ /* 0x001fe2000ff1e0ff */
[----:B------:R-:W-:Y:S01]  /*0320*/  IMAD.X R5, RZ, RZ, UR13, P1 ;  /* 0x0000000dff057e24 */ /* 0x000fe200088e06ff */
[----:B------:R-:W-:Y:S01]  /*0330*/  IADD3 R18, P1, PT, R18, UR12, RZ ;  /* 0x0000000c12127c10 */ /* 0x000fe2000ff3e0ff */
[----:B--2---:R-:W-:Y:S01]  /*0340*/  VIADD R14, R24, 0xa ;  /* 0x0000000a180e7836 */ /* 0x004fe20000000000 */
[----:B------:R0:W-:Y:S01]  /*0350*/  STG.E.U8 desc[UR16][R6.64], R3 ;  /* 0x0000000306007986 */ /* 0x0001e2000c101110 */
[----:B------:R-:W-:Y:S02]  /*0360*/  IADD3.X R9, PT, PT, RZ, UR13, RZ, P0, !PT ;  /* 0x0000000dff097c10 */ /* 0x000fe400087fe4ff */
[----:B------:R-:W-:Y:S01]  /*0370*/  IMAD.X R19, RZ, RZ, UR13, P1 ;  /* 0x0000000dff137e24 */ /* 0x000fe200088e06ff */
[----:B------:R-:W-:Y:S01]  /*0380*/  IADD3 R14, P0, PT, R14, UR12, RZ ;  /* 0x0000000c0e0e7c10 */ /* 0x000fe2000ff1e0ff */
[----:B------:R2:W-:Y:S01]  /*0390*/  STG.E.U8 desc[UR16][R4.64], R13 ;  /* 0x0000000d04007986 */ /* 0x0005e2000c101110 */
[----:B------:R-:W-:-:S02]  /*03a0*/  IADD3 R16, P1, PT, R16, UR12, RZ ;  /* 0x0000000c10107c10 */ /* 0x000fc4000ff3e0ff */
[----:B------:R-:W-:Y:S01]  /*03b0*/  IADD3.X R15, PT, PT, RZ, UR13, RZ, P0, !PT ;  /* 0x0000000dff0f7c10 */ /* 0x000fe200087fe4ff */
[----:B------:R3:W-:Y:S02]  /*03c0*/  STG.E.U8 desc[UR16][R8.64], R2 ;  /* 0x0000000208007986 */ /* 0x0007e4000c101110 */
[----:B------:R-:W-:Y:S02]  /*03d0*/  IMAD.X R17, RZ, RZ, UR13, P1 ;  /* 0x0000000dff117e24 */ /* 0x000fe400088e06ff */
[C---:B0-----:R-:W-:Y:S01]  /*03e0*/  VIADD R6, R24.reuse, 0xc ;  /* 0x0000000c18067836 */ /* 0x041fe20000000000 */
[----:B------:R0:W-:Y:S01]  /*03f0*/  STG.E.U8 desc[UR16][R18.64], R22 ;  /* 0x0000001612007986 */ /* 0x0001e2000c101110 */
[----:B------:R-:W-:Y:S01]  /*0400*/  IMAD.MOV.U32 R3, RZ, RZ, 0x64 ;  /* 0x00000064ff037424 */ /* 0x000fe200078e00ff */
[----:B--2---:R-:W-:Y:S01]  /*0410*/  IADD3 R4, PT, PT, R24, 0xd, RZ ;  /* 0x0000000d18047810 */ /* 0x004fe20007ffe0ff */
[----:B------:R-:W-:Y:S01]  /*0420*/  IMAD.MOV.U32 R5, RZ, RZ, 0x46 ;  /* 0x00000046ff057424 */ /* 0x000fe200078e00ff */
[----:B------:R-:W-:-:S02]  /*0430*/  IADD3 R6, P0, PT, R6, UR12, RZ ;  /* 0x0000000c06067c10 */ /* 0x000fc4000ff1e0ff */
[----:B------:R-:W-:Y:S01]  /*0440*/  STG.E.U8 desc[UR16][R14.64], R3 ;  /* 0x000000030e007986 */ /* 0x000fe2000c101110 */
[C---:B---3--:R-:W-:Y:S01]  /*0450*/  VIADD R8, R24.reuse, 0xe ;  /* 0x0000000e18087836 */ /* 0x048fe20000000000 */
[----:B------:R-:W-:Y:S01]  /*0460*/  IADD3 R9, PT, PT, R24, 0xf, RZ ;  /* 0x0000000f18097810 */ /* 0x000fe20007ffe0ff */
[----:B------:R-:W-:Y:S01]  /*0470*/  IMAD.X R7, RZ, RZ, UR13, P0 ;  /* 0x0000000dff077e24 */ /* 0x000fe200080e06ff */
[----:B------:R-:W-:Y:S01]  /*0480*/  IADD3 R4, P0, PT, R4, UR12, RZ ;  /* 0x0000000c04047c10 */ /* 0x000fe2000ff1e0ff */
[----:B------:R2:W-:Y:S01]  /*0490*/  STG.E.U8 desc[UR16][R16.64], R11 ;  /* 0x0000000b10007986 */ /* 0x0005e2000c101110 */
[----:B------:R-:W-:Y:S02]  /*04a0*/  IADD3 R8, P1, PT, R8, UR12, RZ ;  /* 0x0000000c08087c10 */ /* 0x000fe4000ff3e0ff */
[C---:B0-----:R-:W-:Y:S01]  /*04b0*/  IADD3 R18, PT, PT, R24.reuse, 0x10, RZ ;  /* 0x0000001018127810 */ /* 0x041fe20007ffe0ff */
[----:B------:R0:W-:Y:S01]  /*04c0*/  STG.E.U8 desc[UR16][R6.64], R5 ;  /* 0x0000000506007986 */ /* 0x0001e2000c101110 */
[C---:B--2---:R-:W-:Y:S01]  /*04d0*/  IADD3 R16, PT, PT, R24.reuse, 0x12, RZ ;  /* 0x0000001218107810 */ /* 0x044fe20007ffe0ff */
[----:B0-----:R-:W-:Y:S01]  /*04e0*/  IMAD.X R5, RZ, RZ, UR13, P0 ;  /* 0x0000000dff057e24 */ /* 0x001fe200080e06ff */
[----:B------:R-:W-:Y:S01]  /*04f0*/  IADD3 R14, P0, PT, R9, UR12, RZ ;  /* 0x0000000c090e7c10 */ /* 0x000fe2000ff1e0ff */
[----:B------:R-:W-:Y:S01]  /*0500*/  VIADD R6, R24, 0x11 ;  /* 0x0000001118067836 */ /* 0x000fe20000000000 */
[----:B------:R-:W-:Y:S01]  /*0510*/  PRMT R7, R10, 0x7610, R7 ;  /* 0x000076100a077816 */ /* 0x000fe20000000007 */
[----:B------:R-:W-:Y:S01]  /*0520*/  IMAD.X R9, RZ, RZ, UR13, P1 ;  /* 0x0000000dff097e24 */ /* 0x000fe200088e06ff */
[----:B------:R0:W-:Y:S01]  /*0530*/  STG.E.U8 desc[UR16][R4.64], R2 ;  /* 0x0000000204007986 */ /* 0x0001e2000c101110 */
[----:B------:R-:W-:Y:S01]  /*0540*/  IMAD.X R15, RZ, RZ, UR13, P0 ;  /* 0x0000000dff0f7e24 */ /* 0x000fe200080e06ff */
[----:B------:R-:W-:Y:S01]  /*0550*/  IADD3 R18, P1, PT, R18, UR12, RZ ;  /* 0x0000000c12127c10 */ /* 0x000fe2000ff3e0ff */
[----:B------:R-:W-:Y:S01]  /*0560*/  IMAD.MOV.U32 R10, RZ, RZ, 0x54 ;  /* 0x00000054ff0a7424 */ /* 0x000fe200078e00ff */
[----:B------:R2:W-:Y:S02]  /*0570*/  STG.E.U8 desc[UR16][R8.64], R13 ;  /* 0x0000000d08007986 */ /* 0x0005e4000c101110 */
[----:B------:R-:W-:-:S02]  /*0580*/  IADD3.X R19, PT, PT, RZ, UR13, RZ, P1, !PT ;  /* 0x0000000dff137c10 */ /* 0x000fc40008ffe4ff */
[----:B------:R3:W-:Y:S01]  /*0590*/  STG.E.U8 desc[UR16][R14.64], R7 ;  /* 0x000000070e007986 */ /* 0x0007e2000c101110 */
[----:B------:R-:W-:Y:S02]  /*05a0*/  IADD3 R16, P1, PT, R16, UR12, RZ ;  /* 0x0000000c10107c10 */ /* 0x000fe4000ff3e0ff */
[----:B0-----:R-:W-:Y:S01]  /*05b0*/  IADD3 R4, P0, PT, R6, UR12, RZ ;  /* 0x0000000c06047c10 */ /* 0x001fe2000ff1e0ff */
[----:B------:R-:W-:Y:S01]  /*05c0*/  VIADD R6, R24, 0x13 ;  /* 0x0000001318067836 */ /* 0x000fe20000000000 */
[----:B------:R0:W-:Y:S01]  /*05d0*/  STG.E.U8 desc[UR16][R18.64], R11 ;  /* 0x0000000b12007986 */ /* 0x0001e2000c101110 */
[----:B------:R-:W-:Y:S01]  /*05e0*/  IMAD.X R17, RZ, RZ, UR13, P1 ;  /* 0x0000000dff117e24 */ /* 0x000fe200088e06ff */
[----:B------:R-:W-:Y:S02]  /*05f0*/  IADD3.X R5, PT, PT, RZ, UR13, RZ, P0, !PT ;  /* 0x0000000dff057c10 */ /* 0x000fe400087fe4ff */
[----:B--2---:R-:W-:Y:S02]  /*0600*/  PRMT R9, R10, 0x7610, R9 ;  /* 0x000076100a097816 */ /* 0x004fe40000000009 */
[----:B------:R-:W-:Y:S01]  /*0610*/  IADD3 R8, P0, PT, R6, UR12, RZ ;  /* 0x0000000c06087c10 */ /* 0x000fe2000ff1e0ff */
[----:B------:R-:W-:Y:S01]  /*0620*/  VIADD R6, R24, 0x14 ;  /* 0x0000001418067836 */ /* 0x000fe20000000000 */
[----:B---3--:R-:W-:Y:S01]  /*0630*/  PRMT R15, R12, 0x7610, R15 ;  /* 0x000076100c0f7816 */ /* 0x008fe2000000000f */
[----:B------:R2:W-:Y:S01]  /*0640*/  STG.E.U8 desc[UR16][R4.64], R9 ;  /* 0x0000000904007986 */ /* 0x0005e2000c101110 */
[C---:B------:R-:W-:Y:S01]  /*0650*/  VIADD R14, R24.reuse, 0x15 ;  /* 0x00000015180e7836 */ /* 0x040fe20000000000 */
[C---:B------:R-:W-:Y:S01]  /*0660*/  IADD3 R10, PT, PT, R24.reuse, 0x16, RZ ;  /* 0x00000016180a7810 */ /* 0x040fe20007ffe0ff */
[----:B------:R-:W-:Y:S01]  /*0670*/  VIADD R12, R24, 0x17 ;  /* 0x00000017180c7836 */ /* 0x000fe20000000000 */
[----:B------:R3:W-:Y:S01]  /*0680*/  STG.E.U8 desc[UR16][R16.64], R15 ;  /* 0x0000000f10007986 */ /* 0x0007e2000c101110 */
[----:B0-----:R-:W-:-:S02]  /*0690*/  MOV R19, 0x61 ;  /* 0x0000006100137802 */ /* 0x001fc40000000f00 */
[----:B------:R-:W-:Y:S02]  /*06a0*/  IADD3 R14, P1, PT, R14, UR12, RZ ;  /* 0x0000000c0e0e7c10 */ /* 0x000fe4000ff3e0ff */
[----:B------:R-:W-:Y:S01]  /*06b0*/  MOV R18, 0x1 ;  /* 0x0000000100127802 */ /* 0x000fe20000000f00 */
[----:B--2---:R-:W-:Y:S01]  /*06c0*/  IMAD.X R9, RZ, RZ, UR13, P0 ;  /* 0x0000000dff097e24 */ /* 0x004fe200080e06ff */
[----:B------:R-:W-:Y:S02]  /*06d0*/  IADD3 R6, P0, PT, R6, UR12, RZ ;  /* 0x0000000c06067c10 */ /* 0x000fe4000ff1e0ff */
[----:B---3--:R-:W-:Y:S02]  /*06e0*/  IADD3 R16, P2, PT, R12, UR12, RZ ;  /* 0x0000000c0c107c10 */ /* 0x008fe4000ff5e0ff */
[----:B------:R0:W-:Y:S01]  /*06f0*/  STG.E.U8 desc[UR16][R8.64], R2 ;  /* 0x0000000208007986 */ /* 0x0001e2000c101110 */
[----:B------:R-:W-:Y:S01]  /*0700*/  IMAD.X R7, RZ, RZ, UR13, P0 ;  /* 0x0000000dff077e24 */ /* 0x000fe200080e06ff */
[----:B------:R-:W-:-:S02]  /*0710*/  IADD3 R4, P0, PT, R10, UR12, RZ ;  /* 0x0000000c0a047c10 */ /* 0x000fc4000ff1e0ff */
[----:B------:R-:W-:Y:S01]  /*0720*/  IADD3.X R15, PT, PT, RZ, UR13, RZ, P1, !PT ;  /* 0x0000000dff0f7c10 */ /* 0x000fe20008ffe4ff */
[----:B------:R-:W-:Y:S01]  /*0730*/  IMAD.X R17, RZ, RZ, UR13, P2 ;  /* 0x0000000dff117e24 */ /* 0x000fe200090e06ff */
[----:B------:R2:W-:Y:S01]  /*0740*/  STG.E.U8 desc[UR16][R6.64], R0 ;  /* 0x0000000006007986 */ /* 0x0005e2000c101110 */
[----:B------:R-:W-:-:S03]  /*0750*/  IMAD.X R5, RZ, RZ, UR13, P0 ;  /* 0x0000000dff057e24 */ /* 0x000fc600080e06ff */
[----:B------:R3:W-:Y:S01]  /*0760*/  STG.E.U8 desc[UR16][R14.64], R19 ;  /* 0x000000130e007986 */ /* 0x0007e2000c101110 */
[----:B0-----:R-:W-:Y:S02]  /*0770*/  HFMA2 R2, -RZ, RZ, 0, 5.9604644775390625e-07 ;  /* 0x0000000aff027431 */ /* 0x001fe400000001ff */
[----:B------:R-:W-:Y:S01]  /*0780*/  IMAD.MOV.U32 R8, RZ, RZ, RZ ;  /* 0x000000ffff087224 */ /* 0x000fe200078e00ff */
[----:B------:R3:W-:Y:S01]  /*0790*/  STG.E.U8 desc[UR16][R4.64], R3 ;  /* 0x0000000304007986 */ /* 0x0007e2000c101110 */
[----:B------:R-:W-:-:S03]  /*07a0*/  IMAD.MOV.U32 R9, RZ, RZ, 0x27 ;  /* 0x00000027ff097424 */ /* 0x000fc600078e00ff */
[----:B------:R3:W-:Y:S01]  /*07b0*/  STG.E.U8 desc[UR16][R16.64], R11 ;  /* 0x0000000b10007986 */ /* 0x0007e2000c101110 */
[----:B--2---:R-:W-:Y:S02]  /*07c0*/  IMAD.MOV.U32 R0, RZ, RZ, 0x2 ;  /* 0x00000002ff007424 */ /* 0x004fe400078e00ff */
[----:B-1----:R-:W-:-:S07]  /*07d0*/  IMAD.MOV.U32 R6, RZ, RZ, 0x1 ;  /* 0x00000001ff067424 */ /* 0x002fce00078e00ff */
.L_x_1:
[----:B------:R-:W-:Y:S01]  /*07e0*/  ISETP.GT.U32.AND P0, PT, R2, R23, PT ;  /* 0x000000170200720c */ /* 0x000fe20003f04070 */
[----:B---3--:R-:W-:Y:S01]  /*07f0*/  IMAD.MOV.U32 R5, RZ, RZ, R2 ;  /* 0x000000ffff057224 */ /* 0x008fe200078e0002 */
[----:B------:R-:W-:Y:S01]  /*0800*/  IADD3 R3, PT, PT, R6, 0x1, RZ ;  /* 0x0000000106037810 */ /* 0x000fe20007ffe0ff */
[----:B------:R-:W-:Y:S01]  /*0810*/  IMAD.MOV.U32 R12, RZ, RZ, R8 ;  /* 0x000000ffff0c7224 */ /* 0x000fe200078e0008 */
[----:B------:R-:W-:Y:S01]  /*0820*/  MOV R17, R0 ;  /* 0x0000000000117202 */ /* 0x000fe20000000f00 */
[----:B------:R-:W-:Y:S02]  /*0830*/  IMAD.MOV.U32 R4, RZ, RZ, R9 ;  /* 0x000000ffff047224 */ /* 0x000fe400078e0009 */
[----:B------:R-:W-:Y:S01]  /*0840*/  IMAD.MOV.U32 R10, RZ, RZ, R18 ;  /* 0x000000ffff0a7224 */ /* 0x000fe200078e0012 */
[----:B------:R-:W-:Y:S01]  /*0850*/  IADD3 R18, PT, PT, R18, 0x1, RZ ;  /* 0x0000000112127810 */ /* 0x000fe20007ffe0ff */
[----:B------:R-:W-:Y:S02]  /*0860*/  IMAD R2, R2, 0xa, RZ ;  /* 0x0000000a02027824 */ /* 0x000fe400078e02ff */
[----:B------:R-:W-:-:S02]  /*0870*/  VIADD R8, R8, 0x1 ;  /* 0x0000000108087836 */ /* 0x000fc40000000000 */
[----:B------:R-:W-:Y:S01]  /*0880*/  @P0 IADD3 R3, PT, PT, R6, RZ, RZ ;  /* 0x000000ff06030210 */ /* 0x000fe20007ffe0ff */
[----:B------:R-:W-:Y:S02]  /*0890*/  VIADD R9, R9, 0x1 ;  /* 0x0000000109097836 */ /* 0x000fe40000000000 */
[----:B------:R-:W-:Y:S02]  /*08a0*/  VIADD R0, R0, 0x1 ;  /* 0x0000000100007836 */ /* 0x000fe40000000000 */
[----:B------:R-:W-:Y:S01]  /*08b0*/  IMAD.MOV.U32 R6, RZ, RZ, R3 ;  /* 0x000000ffff067224 */ /* 0x000fe200078e0003 */
[----:B------:R-:W-:Y:S06]  /*08c0*/  @!P0 BRA `(.L_x_1) ;  /* 0xfffffffc00c48947 */ /* 0x000fec000383ffff */
[----:B------:R-:W-:Y:S05]  /*08d0*/  BSYNC.RECONVERGENT B0 ;  /* 0x0000000000007941 */ /* 0x000fea0003800200 */
.L_x_0:
[----:B------:R-:W-:Y:S01]  /*08e0*/  VIMNMX R9, PT, PT, R6, 0x1, PT ;  /* 0x0000000106097848 */ /* 0x000fe20003fe0100 */
[----:B------:R-:W-:Y:S01]  /*08f0*/  BSSY.RECONVERGENT B0, `(.L_x_2) ;  /* 0x0000084000007945 */ /* 0x000fe20003800200 */
[----:B------:R-:W-:Y:S02]  /*0900*/  HFMA2 R27, -RZ, RZ, 0, 0 ;  /* 0x00000000ff1b7431 */ /* 0x000fe400000001ff */
[----:B------:R-:W-:Y:S01]  /*0910*/  IMAD.MOV.U32 R6, RZ, RZ, R4 ;  /* 0x000000ffff067224 */ /* 0x000fe200078e0004 */
[----:B------:R-:W-:Y:S01]  /*0920*/  IADD3 R0, PT, PT, R8, -R9, RZ ;  /* 0x8000000908007210 */ /* 0x000fe20007ffe0ff */
[----:B------:R-:W-:Y:S01]  /*0930*/  IMAD.MOV.U32 R8, RZ, RZ, R5 ;  /* 0x000000ffff087224 */ /* 0x000fe200078e0005 */
[----:B------:R-:W-:Y:S01]  /*0940*/  IADD3 R7, PT, PT, R12, 0x2, -R9 ;  /* 0x000000020c077810 */ /* 0x000fe20007ffe809 */
[----:B------:R-:W-:Y:S01]  /*0950*/  IMAD.MOV.U32 R15, RZ, RZ, 0x18 ;  /* 0x00000018ff0f7424 */ /* 0x000fe200078e00ff */
[----:B------:R-:W-:Y:S02]  /*0960*/  ISETP.GE.U32.AND P0, PT, R0, 0x3, PT ;  /* 0x000000030000780c */ /* 0x000fe40003f06070 */
[----:B------:R-:W-:-:S11]  /*0970*/  LOP3.LUT R5, R7, 0x3, RZ, 0xc0, !PT ;  /* 0x0000000307057812 */ /* 0x000fd600078ec0ff */
[----:B------:R-:W-:Y:S05]  /*0980*/  @!P0 BRA `(.L_x_3) ;  /* 0x0000000400e88947 */ /* 0x000fea0003800000 */
[----:B------:R-:W-:Y:S01]  /*0990*/  VIMNMX R0, PT, PT, R10, 0x1, PT ;  /* 0x000000010a007848 */ /* 0x000fe20003fe0100 */
[----:B------:R-:W-:Y:S01]  /*09a0*/  BSSY.RECONVERGENT B1, `(.L_x_4) ;  /* 0x0000077000017945 */ /* 0x000fe20003800200 */
[----:B------:R-:W-:Y:S01]  /*09b0*/  IADD3 R4, PT, PT, R24, 0x18, RZ ;  /* 0x0000001818047810 */ /* 0x000fe20007ffe0ff */
[----:B------:R-:W-:Y:S02]  /*09c0*/  IMAD.MOV.U32 R27, RZ, RZ, RZ ;  /* 0x000000ffff1b7224 */ /* 0x000fe400078e00ff */
[----:B------:R-:W-:Y:S02]  /*09d0*/  IMAD.IADD R0, R17, 0x1, -R0 ;  /* 0x0000000111007824 */ /* 0x000fe400078e0a00 */
[----:B------:R-:W-:-:S03]  /*09e0*/  IMAD.MOV.U32 R3, RZ, RZ, 0x17 ;  /* 0x00000017ff037424 */ /* 0x000fc600078e00ff */
[----:B------:R-:W-:-:S04]  /*09f0*/  LOP3.LUT R0, R0, 0xfffffffc, RZ, 0xc0, !PT ;  /* 0xfffffffc00007812 */ /* 0x000fc800078ec0ff */
[----:B------:R-:W-:-:S07]  /*0a00*/  IADD3 R2, PT, PT, -R0, RZ, RZ ;  /* 0x000000ff00027210 */ /* 0x000fce0007ffe1ff */
.L_x_5:
[----:B------:R-:W-:Y:S01]  /*0a10*/  IMAD.HI R28, R8, 0x66666667, RZ ;  /* 0x66666667081c7827 */ /* 0x000fe200078e02ff */
[----:B------:R-:W-:-:S03]  /*0a20*/  IADD3 R2, PT, PT, R2, 0x4, RZ ;  /* 0x0000000402027810 */ /* 0x000fc60007ffe0ff */
[----:B0-----:R-:W-:Y:S01]  /*0a30*/  IMAD.HI R16, R8, 0x51eb851f, RZ ;  /* 0x51eb851f08107827 */ /* 0x001fe200078e02ff */
[----:B------:R-:W-:-:S03]  /*0a40*/  SHF.R.U32.HI R15, RZ, 0x1f, R28 ;  /* 0x0000001fff0f7819 */ /* 0x000fc6000001161c */
[----:B------:R-:W-:Y:S01]  /*0a50*/  IMAD.HI R18, R8, 0x10624dd3, RZ ;  /* 0x10624dd308127827 */ /* 0x000fe200078e02ff */
[----:B------:R-:W-:Y:S02]  /*0a60*/  LEA.HI.SX32 R28, R28, R15, 0x1e ;  /* 0x0000000f1c1c7211 */ /* 0x000fe400078ff2ff */
[----:B------:R-:W-:Y:S01]  /*0a70*/  SHF.R.U32.HI R15, RZ, 0x1f, R16 ;  /* 0x0000001fff0f7819 */ /* 0x000fe20000011610 */
[----:B------:R-:W-:Y:S01]  /*0a80*/  IMAD.HI R8, R8, 0x68db8bad, RZ ;  /* 0x68db8bad08087827 */ /* 0x000fe200078e02ff */
[----:B------:R-:W0:Y:S01]  /*0a90*/  I2F.U32.RP R19, R28 ;  /* 0x0000001c00137306 */ /* 0x000e220000209000 */
[----:B------:R-:W-:Y:S02]  /*0aa0*/  ISETP.NE.U32.AND P5, PT, R28, RZ, PT ;  /* 0x000000ff1c00720c */ /* 0x000fe40003fa5070 */
[----:B------:R-:W-:Y:S01]  /*0ab0*/  LEA.HI.SX32 R16, R16, R15, 0x1b ;  /* 0x0000000f10107211 */ /* 0x000fe200078fdaff */
[----:B------:R-:W-:Y:S01]  /*0ac0*/  IMAD.MOV R25, RZ, RZ, -R28 ;  /* 0x000000ffff197224 */ /* 0x000fe200078e0a1c */
[----:B------:R-:W-:Y:S01]  /*0ad0*/  SHF.R.U32.HI R15, RZ, 0x1f, R18 ;  /* 0x0000001fff0f7819 */ /* 0x000fe20000011612 */
[----:B------:R-:W-:Y:S01]  /*0ae0*/  VIADD R3, R3, 0x4 ;  /* 0x0000000403037836 */ /* 0x000fe20000000000 */
[----:B------:R-:W-:Y:S01]  /*0af0*/  SHF.R.U32.HI R17, RZ, 0x1f, R8 ;  /* 0x0000001fff117819 */ /* 0x000fe20000011608 */
[----:B------:R-:W1:Y:S01]  /*0b00*/  I2F.U32.RP R20, R16 ;  /* 0x0000001000147306 */ /* 0x000e620000209000 */
[----:B------:R-:W-:-:S02]  /*0b10*/  LEA.HI.SX32 R18, R18, R15, 0x1a ;  /* 0x0000000f12127211 */ /* 0x000fc400078fd2ff */
[----:B------:R-:W-:-:S05]  /*0b20*/  LEA.HI.SX32 R8, R8, R17, 0x14 ;  /* 0x0000001108087211 */ /* 0x000fca00078fa2ff */
[----:B0-----:R-:W0:Y:S08]  /*0b30*/  MUFU.RCP R19, R19 ;  /* 0x0000001300137308 */ /* 0x001e300000001000 */
[----:B------:R-:W2:Y:S08]  /*0b40*/  I2F.U32.RP R0, R18 ;  /* 0x0000001200007306 */ /* 0x000eb00000209000 */
[----:B-1----:R1:W3:Y:S01]  /*0b50*/  MUFU.RCP R14, R20 ;  /* 0x00000014000e7308 */ /* 0x0022e20000001000 */
[----:B0-----:R-:W-:-:S07]  /*0b60*/  VIADD R15, R19, 0xffffffe ;  /* 0x0ffffffe130f7836 */ /* 0x001fce0000000000 */
[----:B--2---:R-:W0:Y:S01]  /*0b70*/  MUFU.RCP R0, R0 ;  /* 0x0000000000007308 */ /* 0x004e220000001000 */
[----:B-1----:R-:W-:-:S07]  /*0b80*/  IMAD.MOV.U32 R20, RZ, RZ, RZ ;  /* 0x000000ffff147224 */ /* 0x002fce00078e00ff */
[----:B------:R-:W1:Y:S01]  /*0b90*/  F2I.FTZ.U32.TRUNC.NTZ R15, R15 ;  /* 0x0000000f000f7305 */ /* 0x000e62000021f000 */
[----:B---3--:R-:W-:Y:S01]  /*0ba0*/  IADD3 R21, PT, PT, R14, 0xffffffe, RZ ;  /* 0x0ffffffe0e157810 */ /* 0x008fe20007ffe0ff */
[----:B------:R-:W-:-:S06]  /*0bb0*/  IMAD.MOV.U32 R14, RZ, RZ, RZ ;  /* 0x000000ffff0e7224 */ /* 0x000fcc00078e00ff */
[----:B------:R-:W-:Y:S01]  /*0bc0*/  I2F.U32.RP R17, R8 ;  /* 0x0000000800117306 */ /* 0x000fe20000209000 */
[----:B0-----:R-:W-:Y:S02]  /*0bd0*/  VIADD R19, R0, 0xffffffe ;  /* 0x0ffffffe00137836 */ /* 0x001fe40000000000 */
[----:B-1----:R-:W-:-:S05]  /*0be0*/  IMAD R25, R25, R15, RZ ;  /* 0x0000000f19197224 */ /* 0x002fca00078e02ff */
[----:B------:R-:W0:Y:S01]  /*0bf0*/  F2I.FTZ.U32.TRUNC.NTZ R21, R21 ;  /* 0x0000001500157305 */ /* 0x000e22000021f000 */
[----:B------:R-:W-:Y:S01]  /*0c00*/  IMAD.HI.U32 R0, R15, R25, R14 ;  /* 0x000000190f007227 */ /* 0x000fe200078e000e */
[----:B------:R-:W-:-:S03]  /*0c10*/  IADD3 R25, PT, PT, RZ, -R16, RZ ;  /* 0x80000010ff197210 */ /* 0x000fc60007ffe0ff */
[----:B------:R-:W-:-:S03]  /*0c20*/  IMAD.MOV R14, RZ, RZ, -R18 ;  /* 0x000000ffff0e7224 */ /* 0x000fc600078e0a12 */
[----:B------:R-:W1:Y:S01]  /*0c30*/  F2I.FTZ.U32.TRUNC.NTZ R15, R19 ;  /* 0x00000013000f7305 */ /* 0x000e62000021f000 */
[----:B------:R-:W-:-:S04]  /*0c40*/  IMAD.HI.U32 R0, R0, R23, RZ ;  /* 0x0000001700007227 */ /* 0x000fc800078e00ff */
[----:B0-----:R-:W-:-:S03]  /*0c50*/  IMAD R25, R25, R21, RZ ;  /* 0x0000001519197224 */ /* 0x001fc600078e02ff */
[----:B------:R-:W0:Y:S01]  /*0c60*/  MUFU.RCP R17, R17 ;  /* 0x0000001100117308 */ /* 0x000e220000001000 */
[----:B------:R-:W-:-:S04]  /*0c70*/  IMAD.HI.U32 R20, R21, R25, R20 ;  /* 0x0000001915147227 */ /* 0x000fc800078e0014 */
[----:B-1----:R-:W-:Y:S01]  /*0c80*/  IMAD R21, R14, R15, RZ ;  /* 0x0000000f0e157224 */ /* 0x002fe200078e02ff */
[----:B------:R-:W-:Y:S01]  /*0c90*/  MOV R14, RZ ;  /* 0x000000ff000e7202 */ /* 0x000fe20000000f00 */
[----:B------:R-:W-:Y:S02]  /*0ca0*/  IMAD.MOV R25, RZ, RZ, -R8 ;  /* 0x000000ffff197224 */ /* 0x000fe400078e0a08 */
[----:B------:R-:W-:-:S04]  /*0cb0*/  IMAD.HI.U32 R19, R20, R23, RZ ;  /* 0x0000001714137227 */ /* 0x000fc800078e00ff */
[----:B------:R-:W-:Y:S01]  /*0cc0*/  IMAD.HI.U32 R26, R15, R21, R14 ;  /* 0x000000150f1a7227 */ /* 0x000fe200078e000e */
[----:B------:R-:W-:-:S03]  /*0cd0*/  IADD3 R21, PT, PT, -R19, RZ, RZ ;  /* 0x000000ff13157210 */ /* 0x000fc60007ffe1ff */
[----:B------:R-:W-:Y:S02]  /*0ce0*/  IMAD.MOV R15, RZ, RZ, -R0 ;  /* 0x000000ffff0f7224 */ /* 0x000fe400078e0a00 */
[----:B0-----:R-:W-:Y:S02]  /*0cf0*/  VIADD R14, R17, 0xffffffe ;  /* 0x0ffffffe110e7836 */ /* 0x001fe40000000000 */
[--C-:B------:R-:W-:Y:S02]  /*0d00*/  IMAD R17, R28, R15, R23.reuse ;  /* 0x0000000f1c117224 */ /* 0x100fe400078e0217 */
[----:B------:R0:W1:Y:S01]  /*0d10*/  F2I.FTZ.U32.TRUNC.NTZ R15, R14 ;  /* 0x0000000e000f7305 */ /* 0x000062000021f000 */
[----:B------:R-:W-:Y:S02]  /*0d20*/  IMAD.HI.U32 R26, R26, R23, RZ ;  /* 0x000000171a1a7227 */ /* 0x000fe400078e00ff */
[----:B------:R-:W-:Y:S02]  /*0d30*/  ISETP.GE.U32.AND P4, PT, R17, R28, PT ;  /* 0x0000001c1100720c */ /* 0x000fe40003f86070 */
[----:B------:R-:W-:-:S02]  /*0d40*/  IMAD R21, R16, R21, R23 ;  /* 0x0000001510157224 */ /* 0x000fc400078e0217 */
[----:B0-----:R-:W-:-:S03]  /*0d50*/  HFMA2 R14, -RZ, RZ, 0, 0 ;  /* 0x00000000ff0e7431 */ /* 0x001fc600000001ff */
[----:B------:R-:W-:Y:S01]  /*0d60*/  ISETP.GE.U32.AND P2, PT, R21, R16, PT ;  /* 0x000000101500720c */ /* 0x000fe20003f46070 */
[----:B-1----:R-:W-:-:S05]  /*0d70*/  IMAD R25, R25, R15, RZ ;  /* 0x0000000f19197224 */ /* 0x002fca00078e02ff */
[----:B------:R-:W-:Y:S02]  /*0d80*/  @P4 IMAD.IADD R17, R17, 0x1, -R28 ;  /* 0x0000000111114824 */ /* 0x000fe400078e0a1c */
[----:B------:R-:W-:-:S03]  /*0d90*/  IMAD.HI.U32 R20, R15, R25, R14 ;  /* 0x000000190f147227 */ /* 0x000fc600078e000e */
[----:B------:R-:W-:Y:S01]  /*0da0*/  ISETP.GE.U32.AND P6, PT, R17, R28, PT ;  /* 0x0000001c1100720c */ /* 0x000fe20003fc6070 */
[----:B------:R-:W-:Y:S02]  /*0db0*/  IMAD.MOV R15, RZ, RZ, -R26 ;  /* 0x000000ffff0f7224 */ /* 0x000fe400078e0a1a */
[----:B------:R-:W-:-:S04]  /*0dc0*/  IMAD.HI.U32 R25, R20, R23, RZ ;  /* 0x0000001714197227 */ /* 0x000fc800078e00ff */
[--C-:B------:R-:W-:Y:S01]  /*0dd0*/  IMAD R15, R18, R15, R23.reuse ;  /* 0x0000000f120f7224 */ /* 0x100fe200078e0217 */
[----:B------:R-:W-:Y:S01]  /*0de0*/  IADD3 R17, PT, PT, -R25, RZ, RZ ;  /* 0x000000ff19117210 */ /* 0x000fe20007ffe1ff */
[----:B------:R-:W-:Y:S02]  /*0df0*/  @P2 IMAD.IADD R21, R21, 0x1, -R16 ;  /* 0x0000000115152824 */ /* 0x000fe400078e0a10 */
[----:B------:R-:W-:Y:S01]  /*0e00*/  @P4 VIADD R0, R0, 0x1 ;  /* 0x0000000100004836 */ /* 0x000fe20000000000 */
[----:B------:R-:W-:Y:S01]  /*0e10*/  ISETP.GE.U32.AND P0, PT, R15, R18, PT ;  /* 0x000000120f00720c */ /* 0x000fe20003f06070 */
[----:B------:R-:W-:Y:S01]  /*0e20*/  IMAD R17, R8, R17, R23 ;  /* 0x0000001108117224 */ /* 0x000fe200078e0217 */
[----:B------:R-:W-:Y:S01]  /*0e30*/  ISETP.GE.U32.AND P1, PT, R21, R16, PT ;  /* 0x000000101500720c */ /* 0x000fe20003f26070 */
[----:B------:R-:W-:Y:S01]  /*0e40*/  @P2 VIADD R19, R19, 0x1 ;  /* 0x0000000113132836 */ /* 0x000fe20000000000 */
[C---:B------:R-:W-:Y:S01]  /*0e50*/  IADD3 R20, P2, PT, R4.reuse, UR12, RZ ;  /* 0x0000000c04147c10 */ /* 0x040fe2000ff5e0ff */
[----:B------:R-:W-:Y:S01]  /*0e60*/  VIADD R14, R4, 0x1 ;  /* 0x00000001040e7836 */ /* 0x000fe20000000000 */
[----:B------:R-:W-:-:S02]  /*0e70*/  ISETP.GE.U32.AND P3, PT, R17, R8, PT ;  /* 0x000000081100720c */ /* 0x000fc40003f66070 */
[----:B------:R-:W-:Y:S01]  /*0e80*/  @P6 IADD3 R0, PT, PT, R0, 0x1, RZ ;  /* 0x0000000100006810 */ /* 0x000fe20007ffe0ff */
[----:B------:R-:W-:Y:S01]  /*0e90*/  IMAD.X R21, RZ, RZ, UR13, P2 ;  /* 0x0000000dff157e24 */ /* 0x000fe200090e06ff */
[----:B------:R-:W-:Y:S02]  /*0ea0*/  @!P5 LOP3.LUT R0, RZ, R28, RZ, 0x33, !PT ;  /* 0x0000001cff00d212 */ /* 0x000fe400078e33ff */
[----:B------:R-:W-:Y:S01]  /*0eb0*/  ISETP.NE.U32.AND P6, PT, R16, RZ, PT ;  /* 0x000000ff1000720c */ /* 0x000fe20003fc5070 */
[----:B------:R-:W-:Y:S01]  /*0ec0*/  @P0 IMAD.IADD R15, R15, 0x1, -R18 ;  /* 0x000000010f0f0824 */ /* 0x000fe200078e0a12 */
[----:B------:R-:W-:Y:S01]  /*0ed0*/  ISETP.NE.U32.AND P5, PT, R18, RZ, PT ;  /* 0x000000ff1200720c */ /* 0x000fe20003fa5070 */
[----:B------:R-:W-:Y:S01]  /*0ee0*/  @P1 VIADD R19, R19, 0x1 ;  /* 0x0000000113131836 */ /* 0x000fe20000000000 */
[----:B------:R-:W-:Y:S02]  /*0ef0*/  @P0 IADD3 R26, PT, PT, R26, 0x1, RZ ;  /* 0x000000011a1a0810 */ /* 0x000fe40007ffe0ff */
[----:B------:R-:W-:Y:S01]  /*0f00*/  ISETP.GE.U32.AND P4, PT, R15, R18, PT ;  /* 0x000000120f00720c */ /* 0x000fe20003f86070 */
[----:B------:R-:W-:Y:S01]  /*0f10*/  @P3 IMAD.IADD R17, R17, 0x1, -R8 ;  /* 0x0000000111113824 */ /* 0x000fe200078e0a08 */
[----:B------:R-:W-:Y:S01]  /*0f20*/  ISETP.NE.U32.AND P0, PT, R8, RZ, PT ;  /* 0x000000ff0800720c */ /* 0x000fe20003f05070 */
[----:B------:R-:W-:Y:S01]  /*0f30*/  @P3 VIADD R25, R25, 0x1 ;  /* 0x0000000119193836 */ /* 0x000fe20000000000 */
[----:B------:R-:W-:-:S02]  /*0f40*/  IADD3 R27, PT, PT, R0, 0x30, -R27 ;  /* 0x00000030001b7810 */ /* 0x000fc40007ffe81b */
[----:B------:R-:W-:Y:S02]  /*0f50*/  ISETP.GE.U32.AND P2, PT, R17, R8, PT ;  /* 0x000000081100720c */ /* 0x000fe40003f46070 */
[----:B------:R-:W-:Y:S01]  /*0f60*/  @!P6 LOP3.LUT R19, RZ, R16, RZ, 0x33, !PT ;  /* 0x00000010ff13e212 */ /* 0x000fe200078e33ff */
[----:B------:R0:W-:Y:S01]  /*0f70*/  STG.E.U8 desc[UR16][R20.64], R27 ;  /* 0x0000001b14007986 */ /* 0x0001e2000c101110 */
[----:B------:R-:W-:Y:S02]  /*0f80*/  IADD3 R16, PT, PT, R4, 0x2, RZ ;  /* 0x0000000204107810 */ /* 0x000fe40007ffe0ff */
[----:B------:R-:W-:Y:S01]  /*0f90*/  IADD3 R14, P1, PT, R14, UR12, RZ ;  /* 0x0000000c0e0e7c10 */ /* 0x000fe2000ff3e0ff */
[----:B------:R-:W-:Y:S01]  /*0fa0*/  IMAD R0, R0, 0xf6, R19 ;  /* 0x000000f600007824 */ /* 0x000fe200078e0213 */
[----:B------:R-:W-:Y:S02]  /*0fb0*/  @P4 IADD3 R26, PT, PT, R26, 0x1, RZ ;  /* 0x000000011a1a4810 */ /* 0x000fe40007ffe0ff */
[----:B------:R-:W-:Y:S01]  /*0fc0*/  @!P5 LOP3.LUT R26, RZ, R18, RZ, 0x33, !PT ;  /* 0x00000012ff1ad212 */ /* 0x000fe200078e33ff */
[----:B------:R-:W-:Y:S01]  /*0fd0*/  VIADD R18, R4, 0x3 ;  /* 0x0000000304127836 */ /* 0x000fe20000000000 */
[----:B------:R-:W-:Y:S01]  /*0fe0*/  IADD3.X R15, PT, PT, RZ, UR13, RZ, P1, !PT ;  /* 0x0000000dff0f7c10 */ /* 0x000fe20008ffe4ff */
[----:B------:R-:W-:Y:S01]  /*0ff0*/  @P2 VIADD R25, R25, 0x1 ;  /* 0x0000000119192836 */ /* 0x000fe20000000000 */
[----:B------:R-:W-:Y:S01]  /*1000*/  @!P0 LOP3.LUT R25, RZ, R8, RZ, 0x33, !PT ;  /* 0x00000008ff198212 */ /* 0x000fe200078e33ff */
[----:B0-----:R-:W-:Y:S01]  /*1010*/  IMAD R20, R19, 0xf6, R26 ;  /* 0x000000f613147824 */ /* 0x001fe200078e021a */
[----:B------:R-:W-:Y:S01]  /*1020*/  IADD3 R16, P2, PT, R16, UR12, RZ ;  /* 0x0000000c10107c10 */ /* 0x000fe2000ff5e0ff */
[----:B------:R-:W-:Y:S01]  /*1030*/  VIADD R21, R0, 0x30 ;  /* 0x0000003000157836 */ /* 0x000fe20000000000 */
[----:B------:R-:W-:Y:S01]  /*1040*/  IADD3 R18, P3, PT, R18, UR12, RZ ;  /* 0x0000000c12127c10 */ /* 0x000fe2000ff7e0ff */
[----:B------:R-:W-:Y:S01]  /*1050*/  IMAD R26, R26, 0xf6, R25 ;  /* 0x000000f61a1a7824 */ /* 0x000fe200078e0219 */
[----:B------:R-:W-:Y:S01]  /*1060*/  ISETP.NE.AND P0, PT, R2, RZ, PT ;  /* 0x000000ff0200720c */ /* 0x000fe20003f05270 */
[----:B------:R-:W-:Y:S01]  /*1070*/  IMAD.X R17, RZ, RZ, UR13, P2 ;  /* 0x0000000dff117e24 */ /* 0x000fe200090e06ff */
[----:B------:R-:W-:Y:S01]  /*1080*/  IADD3.X R19, PT, PT, RZ, UR13, RZ, P3, !PT ;  /* 0x0000000dff137c10 */ /* 0x000fe20009ffe4ff */
[----:B------:R-:W-:Y:S01]  /*1090*/  VIADD R29, R20, 0x30 ;  /* 0x00000030141d7836 */ /* 0x000fe20000000000 */
[----:B------:R0:W-:Y:S01]  /*10a0*/  STG.E.U8 desc[UR16][R14.64], R21 ;  /* 0x000000150e007986 */ /* 0x0001e2000c101110 */
[----:B------:R-:W-:-:S02]  /*10b0*/  VIADD R26, R26, 0x30 ;  /* 0x000000301a1a7836 */ /* 0x000fc40000000000 */
[----:B------:R-:W-:Y:S01]  /*10c0*/  VIADD R4, R4, 0x4 ;  /* 0x0000000404047836 */ /* 0x000fe20000000000 */
[----:B------:R0:W-:Y:S01]  /*10d0*/  STG.E.U8 desc[UR16][R16.64], R29 ;  /* 0x0000001d10007986 */ /* 0x0001e2000c101110 */
[----:B------:R-:W-:-:S03]  /*10e0*/  IMAD R27, R25, 0xa, RZ ;  /* 0x0000000a191b7824 */ /* 0x000fc600078e02ff */
[----:B------:R0:W-:Y:S01]  /*10f0*/  STG.E.U8 desc[UR16][R18.64], R26 ;  /* 0x0000001a12007986 */ /* 0x0001e2000c101110 */
[----:B------:R-:W-:Y:S05]  /*1100*/  @P0 BRA `(.L_x_5) ;  /* 0xfffffff800400947 */ /* 0x000fea000383ffff */
[----:B------:R-:W-:Y:S05]  /*1110*/  BSYNC.RECONVERGENT B1 ;  /* 0x0000000000017941 */ /* 0x000fea0003800200 */
.L_x_4:
[----:B0-----:R-:W-:-:S07]  /*1120*/  IADD3 R15, PT, PT, R3, 0x1, RZ ;  /* 0x00000001030f7810 */ /* 0x001fce0007ffe0ff */
.L_x_3:
[----:B------:R-:W-:Y:S05]  /*1130*/  BSYNC.RECONVERGENT B0 ;  /* 0x0000000000007941 */ /* 0x000fea0003800200 */
.L_x_2:
[----:B------:R-:W-:Y:S01]  /*1140*/  ISETP.NE.AND P0, PT, R5, RZ, PT ;  /* 0x000000ff0500720c */ /* 0x000fe20003f05270 */
[----:B------:R-:W-:-:S12]  /*1150*/  BSSY.RECONVERGENT B0, `(.L_x_6) ;  /* 0x000005e000007945 */ /* 0x000fd80003800200 */
[----:B------:R-:W-:Y:S05]  /*1160*/  @!P0 BRA `(.L_x_7) ;  /* 0x0000000400708947 */ /* 0x000fea0003800000 */
[----:B------:R-:W-:Y:S01]  /*1170*/  ISETP.NE.AND P1, PT, R5, 0x1, PT ;  /* 0x000000010500780c */ /* 0x000fe20003f25270 */
[----:B------:R-:W-:Y:S01]  /*1180*/  BSSY.RECONVERGENT B1, `(.L_x_8) ;  /* 0x000003c000017945 */ /* 0x000fe20003800200 */
[----:B------:R-:W-:-:S04]  /*1190*/  LOP3.LUT R7, R7, 0x1, RZ, 0xc0, !PT ;  /* 0x0000000107077812 */ /* 0x000fc800078ec0ff */
[----:B------:R-:W-:-:S07]  /*11a0*/  ISETP.NE.U32.AND P0, PT, R7, 0x1, PT ;  /* 0x000000010700780c */ /* 0x000fce0003f05070 */
[----:B------:R-:W-:Y:S06]  /*11b0*/  @!P1 BRA `(.L_x_9) ;  /* 0x0000000000e09947 */ /* 0x000fec0003800000 */
[----:B------:R-:W-:-:S04]  /*11c0*/  IMAD.HI R0, R8, 0x66666667, RZ ;  /* 0x6666666708007827 */ /* 0x000fc800078e02ff */
[----:B------:R-:W-:Y:S01]  /*11d0*/  IMAD.HI R8, R8, 0x51eb851f, RZ ;  /* 0x51eb851f08087827 */ /* 0x000fe200078e02ff */
[----:B------:R-:W-:-:S04]  /*11e0*/  SHF.R.U32.HI R3, RZ, 0x1f, R0 ;  /* 0x0000001fff037819 */ /* 0x000fc80000011600 */
[----:B------:R-:W-:Y:S02]  /*11f0*/  LEA.HI.SX32 R0, R0, R3, 0x1e ;  /* 0x0000000300007211 */ /* 0x000fe400078ff2ff */
[----:B------:R-:W-:Y:S02]  /*1200*/  SHF.R.U32.HI R3, RZ, 0x1f, R8 ;  /* 0x0000001fff037819 */ /* 0x000fe40000011608 */
[----:B------:R-:W0:Y:S01]  /*1210*/  I2F.U32.RP R7, R0 ;  /* 0x0000000000077306 */ /* 0x000e220000209000 */
[----:B------:R-:W-:Y:S02]  /*1220*/  IADD3 R17, PT, PT, RZ, -R0, RZ ;  /* 0x80000000ff117210 */ /* 0x000fe40007ffe0ff */
[----:B------:R-:W-:Y:S02]  /*1230*/  LEA.HI.SX32 R8, R8, R3, 0x1b ;  /* 0x0000000308087211 */ /* 0x000fe400078fdaff */
[----:B------:R-:W-:Y:S02]  /*1240*/  ISETP.NE.U32.AND P3, PT, R0, RZ, PT ;  /* 0x000000ff0000720c */ /* 0x000fe40003f65070 */
[----:B------:R-:W-:Y:S01]  /*1250*/  ISETP.NE.U32.AND P6, PT, R8, RZ, PT ;  /* 0x000000ff0800720c */ /* 0x000fe20003fc5070 */
[----:B------:R-:W1:Y:S01]  /*1260*/  I2F.U32.RP R14, R8 ;  /* 0x00000008000e7306 */ /* 0x000e620000209000 */
[----:B------:R-:W-:-:S07]  /*1270*/  IMAD.MOV R19, RZ, RZ, -R8 ;  /* 0x000000ffff137224 */ /* 0x000fce00078e0a08 */
[----:B0-----:R-:W0:Y:S08]  /*1280*/  MUFU.RCP R7, R7 ;  /* 0x0000000700077308 */ /* 0x001e300000001000 */
[----:B-1----:R-:W1:Y:S01]  /*1290*/  MUFU.RCP R14, R14 ;  /* 0x0000000e000e7308 */ /* 0x002e620000001000 */
[----:B0-----:R-:W-:-:S07]  /*12a0*/  VIADD R2, R7, 0xffffffe ;  /* 0x0ffffffe07027836 */ /* 0x001fce0000000000 */
[----:B------:R0:W2:Y:S01]  /*12b0*/  F2I.FTZ.U32.TRUNC.NTZ R3, R2 ;  /* 0x0000000200037305 */ /* 0x0000a2000021f000 */
[----:B-1----:R-:W-:-:S07]  /*12c0*/  VIADD R4, R14, 0xffffffe ;  /* 0x0ffffffe0e047836 */ /* 0x002fce0000000000 */
[----:B------:R1:W3:Y:S01]  /*12d0*/  F2I.FTZ.U32.TRUNC.NTZ R5, R4 ;  /* 0x0000000400057305 */ /* 0x0002e2000021f000 */
[----:B0-----:R-:W-:Y:S02]  /*12e0*/  IMAD.MOV.U32 R2, RZ, RZ, RZ ;  /* 0x000000ffff027224 */ /* 0x001fe400078e00ff */
[----:B--2---:R-:W-:Y:S01]  /*12f0*/  IMAD R17, R17, R3, RZ ;  /* 0x0000000311117224 */ /* 0x004fe200078e02ff */
[----:B-1----:R-:W-:-:S03]  /*1300*/  MOV R4, RZ ;  /* 0x000000ff00047202 */ /* 0x002fc60000000f00 */
[----:B------:R-:W-:-:S04]  /*1310*/  IMAD.HI.U32 R14, R3, R17, R2 ;  /* 0x00000011030e7227 */ /* 0x000fc800078e0002 */
[----:B---3--:R-:W-:Y:S02]  /*1320*/  IMAD R7, R19, R5, RZ ;  /* 0x0000000513077224 */ /* 0x008fe400078e02ff */
[----:B------:R-:W-:-:S04]  /*1330*/  IMAD.HI.U32 R14, R14, R23, RZ ;  /* 0x000000170e0e7227 */ /* 0x000fc800078e00ff */
[----:B------:R-:W-:-:S04]  /*1340*/  IMAD.HI.U32 R2, R5, R7, R4 ;  /* 0x0000000705027227 */ /* 0x000fc800078e0004 */
[----:B------:R-:W-:Y:S02]  /*1350*/  IMAD.MOV R3, RZ, RZ, -R14 ;  /* 0x000000ffff037224 */ /* 0x000fe400078e0a0e */
[----:B------:R-:W-:-:S04]  /*1360*/  IMAD.HI.U32 R19, R2, R23, RZ ;  /* 0x0000001702137227 */ /* 0x000fc800078e00ff */
[----:B------:R-:W-:Y:S02]  /*1370*/  IMAD.MOV R5, RZ, RZ, -R19 ;  /* 0x000000ffff057224 */ /* 0x000fe400078e0a13 */
[--C-:B------:R-:W-:Y:S02]  /*1380*/  IMAD R3, R0, R3, R23.reuse ;  /* 0x0000000300037224 */ /* 0x100fe400078e0217 */
[----:B------:R-:W-:Y:S02]  /*1390*/  IMAD R5, R8, R5, R23 ;  /* 0x0000000508057224 */ /* 0x000fe400078e0217 */
[----:B------:R-:W-:Y:S01]  /*13a0*/  IMAD.IADD R4, R24, 0x1, R15 ;  /* 0x0000000118047824 */ /* 0x000fe200078e020f */
[----:B------:R-:W-:Y:S02]  /*13b0*/  ISETP.GE.U32.AND P1, PT, R3, R0, PT ;  /* 0x000000000300720c */ /* 0x000fe40003f26070 */
[----:B------:R-:W-:Y:S01]  /*13c0*/  ISETP.GE.U32.AND P4, PT, R5, R8, PT ;  /* 0x000000080500720c */ /* 0x000fe20003f86070 */
[----:B------:R-:W-:-:S10]  /*13d0*/  VIADD R16, R4, 0x1 ;  /* 0x0000000104107836 */ /* 0x000fd40000000000 */
[----:B------:R-:W-:Y:S01]  /*13e0*/  @P1 IADD3 R3, PT, PT, -R0, R3, RZ ;  /* 0x0000000300031210 */ /* 0x000fe20007ffe1ff */
[----:B------:R-:W-:Y:S01]  /*13f0*/  @P1 VIADD R14, R14, 0x1 ;  /* 0x000000010e0e1836 */ /* 0x000fe20000000000 */
[----:B------:R-:W-:Y:S01]  /*1400*/  @P4 IADD3 R19, PT, PT, R19, 0x1, RZ ;  /* 0x0000000113134810 */ /* 0x000fe20007ffe0ff */
[----:B------:R-:W-:Y:S01]  /*1410*/  @P4 IMAD.IADD R5, R5, 0x1, -R8 ;  /* 0x0000000105054824 */ /* 0x000fe200078e0a08 */
[----:B------:R-:W-:Y:S01]  /*1420*/  ISETP.GE.U32.AND P2, PT, R3, R0, PT ;  /* 0x000000000300720c */ /* 0x000fe20003f46070 */
[----:B------:R-:W-:Y:S01]  /*1430*/  VIADD R3, R15, 0x1 ;  /* 0x000000010f037836 */ /* 0x000fe20000000000 */
[----:B------:R-:W-:Y:S02]  /*1440*/  IADD3 R4, P1, PT, R4, UR12, RZ ;  /* 0x0000000c04047c10 */ /* 0x000fe4000ff3e0ff */
[----:B------:R-:W-:Y:S02]  /*1450*/  ISETP.GE.U32.AND P5, PT, R5, R8, PT ;  /* 0x000000080500720c */ /* 0x000fe40003fa6070 */
[----:B------:R-:W-:Y:S01]  /*1460*/  IADD3 R15, PT, PT, R15, 0x2, RZ ;  /* 0x000000020f0f7810 */ /* 0x000fe20007ffe0ff */
[----:B------:R-:W-:-:S06]  /*1470*/  IMAD.X R5, RZ, RZ, UR13, P1 ;  /* 0x0000000dff057e24 */ /* 0x000fcc00088e06ff */
[----:B------:R-:W-:Y:S01]  /*1480*/  @P2 VIADD R14, R14, 0x1 ;  /* 0x000000010e0e2836 */ /* 0x000fe20000000000 */
[----:B------:R-:W-:Y:S02]  /*1490*/  @!P3 LOP3.LUT R14, RZ, R0, RZ, 0x33, !PT ;  /* 0x00000000ff0eb212 */ /* 0x000fe400078e33ff */
[----:B------:R-:W-:Y:S02]  /*14a0*/  IADD3 R16, P2, PT, R16, UR12, RZ ;  /* 0x0000000c10107c10 */ /* 0x000fe4000ff5e0ff */
[----:B------:R-:W-:Y:S02]  /*14b0*/  @P5 IADD3 R19, PT, PT, R19, 0x1, RZ ;  /* 0x0000000113135810 */ /* 0x000fe40007ffe0ff */
[----:B------:R-:W-:Y:S02]  /*14c0*/  @!P6 LOP3.LUT R19, RZ, R8, RZ, 0x33, !PT ;  /* 0x00000008ff13e212 */ /* 0x000fe400078e33ff */
[C---:B------:R-:W-:Y:S02]  /*14d0*/  IADD3 R7, PT, PT, R14.reuse, 0x30, -R27 ;  /* 0x000000300e077810 */ /* 0x040fe40007ffe81b */
[----:B------:R-:W-:Y:S01]  /*14e0*/  IADD3.X R17, PT, PT, RZ, UR13, RZ, P2, !PT ;  /* 0x0000000dff117c10 */ /* 0x000fe200097fe4ff */
[----:B------:R-:W-:-:S02]  /*14f0*/  IMAD R0, R14, 0xf6, R19 ;  /* 0x000000f60e007824 */ /* 0x000fc400078e0213 */
[----:B------:R0:W-:Y:S01]  /*1500*/  STG.E.U8 desc[UR16][R4.64], R7 ;  /* 0x0000000704007986 */ /* 0x0001e2000c101110 */
[----:B------:R-:W-:Y:S02]  /*1510*/  IMAD R27, R19, 0xa, RZ ;  /* 0x0000000a131b7824 */ /* 0x000fe400078e02ff */
[----:B------:R-:W-:-:S05]  /*1520*/  VIADD R21, R0, 0x30 ;  /* 0x0000003000157836 */ /* 0x000fca0000000000 */
[----:B------:R0:W-:Y:S02]  /*1530*/  STG.E.U8 desc[UR16][R16.64], R21 ;  /* 0x0000001510007986 */ /* 0x0001e4000c101110 */
.L_x_9:
[----:B------:R-:W-:Y:S05]  /*1540*/  BSYNC.RECONVERGENT B1 ;  /* 0x0000000000017941 */ /* 0x000fea0003800200 */
.L_x_8:
[----:B------:R-:W-:Y:S05]  /*1550*/  @P0 BRA `(.L_x_7) ;  /* 0x0000000000740947 */ /* 0x000fea0003800000 */
[----:B------:R-:W-:-:S05]  /*1560*/  IMAD.HI R8, R8, 0x66666667, RZ ;  /* 0x6666666708087827 */ /* 0x000fca00078e02ff */
[----:B------:R-:W-:-:S04]  /*1570*/  SHF.R.U32.HI R3, RZ, 0x1f, R8 ;  /* 0x0000001fff037819 */ /* 0x000fc80000011608 */
[----:B------:R-:W-:-:S04]  /*1580*/  LEA.HI.SX32 R8, R8, R3, 0x1e ;  /* 0x0000000308087211 */ /* 0x000fc800078ff2ff */
[----:B------:R-:W1:Y:S01]  /*1590*/  I2F.U32.RP R0, R8 ;  /* 0x0000000800007306 */ /* 0x000e620000209000 */
[----:B0-----:R-:W-:Y:S01]  /*15a0*/  IMAD.MOV R5, RZ, RZ, -R8 ;  /* 0x000000ffff057224 */ /* 0x001fe200078e0a08 */
[----:B------:R-:W-:-:S06]  /*15b0*/  ISETP.NE.U32.AND P2, PT, R8, RZ, PT ;  /* 0x000000ff0800720c */ /* 0x000fcc0003f45070 */
[----:B-1----:R-:W0:Y:S02]  /*15c0*/  MUFU.RCP R0, R0 ;  /* 0x0000000000007308 */ /* 0x002e240000001000 */
[----:B0-----:R-:W-:Y:S02]  /*15d0*/  VIADD R2, R0, 0xffffffe ;  /* 0x0ffffffe00027836 */ /* 0x001fe40000000000 */
[----:B------:R-:W-:-:S04]  /*15e0*/  VIADD R0, R15, 0x1 ;  /* 0x000000010f007836 */ /* 0x000fc80000000000 */
[----:B------:R0:W1:Y:S02]  /*15f0*/  F2I.FTZ.U32.TRUNC.NTZ R3, R2 ;  /* 0x0000000200037305 */ /* 0x000064000021f000 */
[----:B0-----:R-:W-:Y:S02]  /*1600*/  HFMA2 R2, -RZ, RZ, 0, 0 ;  /* 0x00000000ff027431 */ /* 0x001fe400000001ff */
[----:B-1----:R-:W-:-:S04]  /*1610*/  IMAD R5, R5, R3, RZ ;  /* 0x0000000305057224 */ /* 0x002fc800078e02ff */
[----:B------:R-:W-:-:S06]  /*1620*/  IMAD.HI.U32 R4, R3, R5, R2 ;  /* 0x0000000503047227 */ /* 0x000fcc00078e0002 */
[----:B------:R-:W-:-:S04]  /*1630*/  IMAD.HI.U32 R14, R4, R23, RZ ;  /* 0x00000017040e7227 */ /* 0x000fc800078e00ff */
[----:B------:R-:W-:Y:S02]  /*1640*/  IMAD.MOV R3, RZ, RZ, -R14 ;  /* 0x000000ffff037224 */ /* 0x000fe400078e0a0e */
[----:B------:R-:W-:Y:S02]  /*1650*/  IMAD.IADD R4, R24, 0x1, R15 ;  /* 0x0000000118047824 */ /* 0x000fe400078e020f */
[----:B------:R-:W-:Y:S02]  /*1660*/  IMAD R23, R8, R3, R23 ;  /* 0x0000000308177224 */ /* 0x000fe400078e0217 */
[----:B------:R-:W-:Y:S01]  /*1670*/  IMAD.MOV.U32 R3, RZ, RZ, R15 ;  /* 0x000000ffff037224 */ /* 0x000fe200078e000f */
[----:B------:R-:W-:Y:S02]  /*1680*/  MOV R15, R0 ;  /* 0x00000000000f7202 */ /* 0x000fe40000000f00 */
[----:B------:R-:W-:-:S13]  /*1690*/  ISETP.GE.U32.AND P0, PT, R23, R8, PT ;  /* 0x000000081700720c */ /* 0x000fda0003f06070 */
[----:B------:R-:W-:Y:S01]  /*16a0*/  @P0 IMAD.IADD R23, R23, 0x1, -R8 ;  /* 0x0000000117170824 */ /* 0x000fe200078e0a08 */
[----:B------:R-:W-:Y:S02]  /*16b0*/  @P0 IADD3 R14, PT, PT, R14, 0x1, RZ ;  /* 0x000000010e0e0810 */ /* 0x000fe40007ffe0ff */
[----:B------:R-:W-:Y:S02]  /*16c0*/  IADD3 R4, P0, PT, R4, UR12, RZ ;  /* 0x0000000c04047c10 */ /* 0x000fe4000ff1e0ff */
[----:B------:R-:W-:Y:S02]  /*16d0*/  ISETP.GE.U32.AND P1, PT, R23, R8, PT ;  /* 0x000000081700720c */ /* 0x000fe40003f26070 */
[----:B------:R-:W-:-:S11]  /*16e0*/  IADD3.X R5, PT, PT, RZ, UR13, RZ, P0, !PT ;  /* 0x0000000dff057c10 */ /* 0x000fd600087fe4ff */
[----:B------:R-:W-:Y:S01]  /*16f0*/  @P1 VIADD R14, R14, 0x1 ;  /* 0x000000010e0e1836 */ /* 0x000fe20000000000 */
[----:B------:R-:W-:-:S04]  /*1700*/  @!P2 LOP3.LUT R14, RZ, R8, RZ, 0x33, !PT ;  /* 0x00000008ff0ea212 */ /* 0x000fc800078e33ff */
[----:B------:R-:W-:-:S05]  /*1710*/  IADD3 R27, PT, PT, R14, 0x30, -R27 ;  /* 0x000000300e1b7810 */ /* 0x000fca0007ffe81b */
[----:B------:R1:W-:Y:S02]  /*1720*/  STG.E.U8 desc[UR16][R4.64], R27 ;  /* 0x0000001b04007986 */ /* 0x0003e4000c101110 */
.L_x_7:
[----:B------:R-:W-:Y:S05]  /*1730*/  BSYNC.RECONVERGENT B0 ;  /* 0x0000000000007941 */ /* 0x000fea0003800200 */
.L_x_6:
[----:B------:R-:W-:Y:S01]  /*1740*/  IMAD.IADD R0, R24, 0x1, R15 ;  /* 0x0000000118007824 */ /* 0x000fe200078e020f */
[----:B------:R-:W-:Y:S01]  /*1750*/  MOV R2, 0x6e ;  /* 0x0000006e00027802 */ /* 0x000fe20000000f00 */
[----:B------:R-:W-:Y:S01]  /*1760*/  HFMA2 R8, -RZ, RZ, 0, 6.258487701416015625e-06 ;  /* 0x00000069ff087431 */ /* 0x000fe200000001ff */
[----:B------:R-:W-:Y:S01]  /*1770*/  UMOV UR5, 0xa ;  /* 0x0000000a00057882 */ /* 0x000fe20000000000 */
[C---:B------:R-:W-:Y:S01]  /*1780*/  VIADD R20, R0.reuse, 0x2 ;  /* 0x0000000200147836 */ /* 0x040fe20000000000 */
[C---:B01----:R-:W-:Y:S01]  /*1790*/  IADD3 R4, P0, PT, R0.reuse, UR12, RZ ;  /* 0x0000000c00047c10 */ /* 0x043fe2000ff1e0ff */
[C---:B------:R-:W-:Y:S02]  /*17a0*/  VIADD R16, R0.reuse, 0x1 ;  /* 0x0000000100107836 */ /* 0x040fe40000000000 */
[----:B------:R-:W-:Y:S02]  /*17b0*/  HFMA2 R19, -RZ, RZ, 0, 3.93390655517578125e-06 ;  /* 0x00000042ff137431 */ /* 0x000fe400000001ff */
[C---:B------:R-:W-:Y:S01]  /*17c0*/  VIADD R14, R0.reuse, 0x3 ;  /* 0x00000003000e7836 */ /* 0x040fe20000000000 */
[----:B------:R-:W-:Y:S01]  /*17d0*/  IADD3 R7, PT, PT, R0, 0x5, RZ ;  /* 0x0000000500077810 */ /* 0x000fe20007ffe0ff */
[----:B------:R-:W-:Y:S01]  /*17e0*/  IMAD.X R5, RZ, RZ, UR13, P0 ;  /* 0x0000000dff057e24 */ /* 0x000fe200080e06ff */
[----:B------:R-:W-:Y:S01]  /*17f0*/  IADD3 R20, P0, PT, R20, UR12, RZ ;  /* 0x0000000c14147c10 */ /* 0x000fe2000ff1e0ff */
[----:B------:R-:W-:Y:S01]  /*1800*/  VIADD R18, R0, 0x6 ;  /* 0x0000000600127836 */ /* 0x000fe20000000000 */
[----:B------:R-:W-:Y:S01]  /*1810*/  IADD3 R16, P1, PT, R16, UR12, RZ ;  /* 0x0000000c10107c10 */ /* 0x000fe2000ff3e0ff */
[----:B------:R-:W-:Y:S01]  /*1820*/  UMOV UR4, URZ ;  /* 0x000000ff00047c82 */ /* 0x000fe20008000000 */
[----:B------:R0:W-:Y:S01]  /*1830*/  STG.E.U8 desc[UR16][R4.64], R11 ;  /* 0x0000000b04007986 */ /* 0x0001e2000c101110 */
[----:B------:R-:W-:Y:S01]  /*1840*/  IMAD.X R21, RZ, RZ, UR13, P0 ;  /* 0x0000000dff157e24 */ /* 0x000fe200080e06ff */
[----:B------:R-:W-:Y:S01]  /*1850*/  IADD3 R14, P0, PT, R14, UR12, RZ ;  /* 0x0000000c0e0e7c10 */ /* 0x000fe2000ff1e0ff */
[----:B------:R-:W-:Y:S01]  /*1860*/  IMAD.X R17, RZ, RZ, UR13, P1 ;  /* 0x0000000dff117e24 */ /* 0x000fe200088e06ff */
[----:B------:R-:W-:Y:S01]  /*1870*/  IADD3 R18, P2, PT, R18, UR12, RZ ;  /* 0x0000000c12127c10 */ /* 0x000fe2000ff5e0ff */
[----:B------:R-:W-:Y:S01]  /*1880*/  UMOV UR6, 0x1 ;  /* 0x0000000100067882 */ /* 0x000fe20000000000 */
[----:B------:R-:W-:Y:S01]  /*1890*/  UMOV UR7, 0x2 ;  /* 0x0000000200077882 */ /* 0x000fe20000000000 */
[----:B------:R-:W-:Y:S01]  /*18a0*/  IMAD.X R15, RZ, RZ, UR13, P0 ;  /* 0x0000000dff0f7e24 */ /* 0x000fe200080e06ff */
[----:B------:R1:W-:Y:S01]  /*18b0*/  STG.E.U8 desc[UR16][R16.64], R8 ;  /* 0x0000000810007986 */ /* 0x0003e2000c101110 */
[----:B------:R-:W-:Y:S01]  /*18c0*/  UMOV UR8, 0x1 ;  /* 0x0000000100087882 */ /* 0x000fe20000000000 */
[----:B0-----:R-:W-:Y:S01]  /*18d0*/  PRMT R5, R2, 0x7610, R5 ;  /* 0x0000761002057816 */ /* 0x001fe20000000005 */
[----:B------:R-:W-:-:S04]  /*18e0*/  VIADD R2, R0, 0x4 ;  /* 0x0000000400027836 */ /* 0x000fc80000000000 */
[----:B------:R0:W-:Y:S01]  /*18f0*/  STG.E.U8 desc[UR16][R20.64], R5 ;  /* 0x0000000514007986 */ /* 0x0001e2000c101110 */
[----:B------:R-:W-:Y:S01]  /*1900*/  IADD3 R4, P1, PT, R2, UR12, RZ ;  /* 0x0000000c02047c10 */ /* 0x000fe2000ff3e0ff */
[C---:B------:R-:W-:Y:S01]  /*1910*/  VIADD R2, R0.reuse, 0x8 ;  /* 0x0000000800027836 */ /* 0x040fe20000000000 */
[----:B-1----:R-:W-:Y:S01]  /*1920*/  IADD3 R16, P0, PT, R7, UR12, RZ ;  /* 0x0000000c07107c10 */ /* 0x002fe2000ff1e0ff */
[----:B------:R1:W-:Y:S01]  /*1930*/  STG.E.U8 desc[UR16][R14.64], R11 ;  /* 0x0000000b0e007986 */ /* 0x0003e2000c101110 */
[----:B------:R-:W-:Y:S01]  /*1940*/  MOV R7, 0x63 ;  /* 0x0000006300077802 */ /* 0x000fe20000000f00 */
[----:B------:R-:W-:Y:S02]  /*1950*/  IMAD.MOV.U32 R8, RZ, RZ, 0x6b ;  /* 0x0000006bff087424 */ /* 0x000fe400078e00ff */
[----:B------:R-:W-:Y:S02]  /*1960*/  IMAD.X R17, RZ, RZ, UR13, P0 ;  /* 0x0000000dff117e24 */ /* 0x000fe400080e06ff */
[C---:B0-----:R-:W-:Y:S01]  /*1970*/  VIADD R20, R0.reuse, 0x7 ;  /* 0x0000000700147836 */ /* 0x041fe20000000000 */
[----:B------:R-:W-:-:S02]  /*1980*/  IADD3 R0, PT, PT, R0, 0x9, RZ ;  /* 0x0000000900007810 */ /* 0x000fc40007ffe0ff */
[----:B------:R-:W-:Y:S01]  /*1990*/  PRMT R21, R19, 0x7610, R21 ;  /* 0x0000761013157816 */ /* 0x000fe20000000015 */
[----:B------:R-:W-:Y:S01]  /*19a0*/  IMAD.X R19, RZ, RZ, UR13, P2 ;  /* 0x0000000dff137e24 */ /* 0x000fe200090e06ff */
[----:B------:R-:W-:Y:S02]  /*19b0*/  IADD3.X R5, PT, PT, RZ, UR13, RZ, P1, !PT ;  /* 0x0000000dff057c10 */ /* 0x000fe40008ffe4ff */
[----:B------:R-:W-:Y:S02]  /*19c0*/  IADD3 R20, P0, PT, R20, UR12, RZ ;  /* 0x0000000c14147c10 */ /* 0x000fe4000ff1e0ff */
[----:B-1----:R-:W-:Y:S01]  /*19d0*/  IADD3 R14, P1, PT, R2, UR12, RZ ;  /* 0x0000000c020e7c10 */ /* 0x002fe2000ff3e0ff */
[----:B------:R0:W-:Y:S01]  /*19e0*/  STG.E.U8 desc[UR16][R4.64], R21 ;  /* 0x0000001504007986 */ /* 0x0001e2000c101110 */
[----:B------:R-:W-:Y:S02]  /*19f0*/  IADD3 R26, P2, PT, R0, UR12, RZ ;  /* 0x0000000c001a7c10 */ /* 0x000fe4000ff5e0ff */
[----:B------:R-:W-:Y:S01]  /*1a00*/  PRMT R0, R7, 0x7610, R0 ;  /* 0x0000761007007816 */ /* 0x000fe20000000000 */
[----:B------:R1:W-:Y:S01]  /*1a10*/  STG.E.U8 desc[UR16][R16.64], R22 ;  /* 0x0000001610007986 */ /* 0x0003e2000c101110 */
[----:B------:R-:W-:Y:S01]  /*1a20*/  IADD3.X R15, PT, PT, RZ, UR13, RZ, P1, !PT ;  /* 0x0000000dff0f7c10 */ /* 0x000fe20008ffe4ff */
[----:B------:R-:W-:Y:S01]  /*1a30*/  IMAD.X R27, RZ, RZ, UR13, P2 ;  /* 0x0000000dff1b7e24 */ /* 0x000fe200090e06ff */
[----:B------:R-:W-:Y:S01]  /*1a40*/  PRMT R7, R8, 0x7610, R7 ;  /* 0x0000761008077816 */ /* 0x000fe20000000007 */
[----:B------:R1:W-:Y:S01]  /*1a50*/  STG.E.U8 desc[UR16][R18.64], R13 ;  /* 0x0000000d12007986 */ /* 0x0003e2000c101110 */
[----:B0-----:R-:W-:-:S05]  /*1a60*/  IMAD.X R21, RZ, RZ, UR13, P0 ;  /* 0x0000000dff157e24 */ /* 0x001fca00080e06ff */
[----:B------:R1:W-:Y:S04]  /*1a70*/  STG.E.U8 desc[UR16][R20.64], R0 ;  /* 0x0000000014007986 */ /* 0x0003e8000c101110 */
[----:B------:R1:W-:Y:S04]  /*1a80*/  STG.E.U8 desc[UR16][R14.64], R7 ;  /* 0x000000070e007986 */ /* 0x0003e8000c101110 */
[----:B------:R1:W-:Y:S02]  /*1a90*/  STG.E.U8 desc[UR16][R26.64], R11 ;  /* 0x0000000b1a007986 */ /* 0x0003e4000c101110 */
.L_x_10:
[----:B------:R-:W-:Y:S01]  /*1aa0*/  UISETP.GT.U32.AND UP0, UPT, UR5, UR18, UPT ;  /* 0x000000120500728c */ /* 0x000fe2000bf04070 */
[----:B-1----:R-:W-:Y:S01]  /*1ab0*/  IMAD.MOV.U32 R0, RZ, RZ, R6 ;  /* 0x000000ffff007224 */ /* 0x002fe200078e0006 */
[----:B------:R-:W-:Y:S01]  /*1ac0*/  UIADD3 UR9, UPT, UPT, UR8, 0x1, URZ ;  /* 0x0000000108097890 */ /* 0x000fe2000fffe0ff */
[----:B------:R-:W-:Y:S01]  /*1ad0*/  IADD3 R6, PT, PT, R6, 0x1, RZ ;  /* 0x0000000106067810 */ /* 0x000fe20007ffe0ff */
[----:B------:R-:W-:Y:S01]  /*1ae0*/  UMOV UR10, UR5 ;  /* 0x00000005000a7c82 */ /* 0x000fe20008000000 */
[----:B------:R-:W-:Y:S01]  /*1af0*/  UMOV UR11, UR4 ;  /* 0x00000004000b7c82 */ /* 0x000fe20008000000 */
[----:B------:R-:W-:Y:S01]  /*1b00*/  UMOV UR14, UR6 ;  /* 0x00000006000e7c82 */ /* 0x000fe20008000000 */
[----:B------:R-:W-:Y:S01]  /*1b10*/  UMOV UR15, UR7 ;  /* 0x00000007000f7c82 */ /* 0x000fe20008000000 */
[----:B------:R-:W-:Y:S02]  /*1b20*/  UIMAD UR5, UR5, 0xa, URZ ;  /* 0x0000000a050578a4 */ /* 0x000fe4000f8e02ff */
[----:B------:R-:W-:-:S02]  /*1b30*/  UIADD3 UR4, UPT, UPT, UR4, 0x1, URZ ;  /* 0x0000000104047890 */ /* 0x000fc4000fffe0ff */
[----:B------:R-:W-:Y:S02]  /*1b40*/  @UP0 UIADD3 UR9, UPT, UPT, UR8, URZ, URZ ;  /* 0x000000ff08090290 */ /* 0x000fe4000fffe0ff */
[----:B------:R-:W-:Y:S02]  /*1b50*/  UIADD3 UR6, UPT, UPT, UR6, 0x1, URZ ;  /* 0x0000000106067890 */ /* 0x000fe4000fffe0ff */
[----:B------:R-:W-:-:S03]  /*1b60*/  UIADD3 UR7, UPT, UPT, UR7, 0x1, URZ ;  /* 0x0000000107077890 */ /* 0x000fc6000fffe0ff */
[----:B------:R-:W-:Y:S01]  /*1b70*/  UMOV UR8, UR9 ;  /* 0x0000000900087c82 */ /* 0x000fe20008000000 */
[----:B------:R-:W-:Y:S08]  /*1b80*/  BRA.U !UP0, `(.L_x_10) ;  /* 0xfffffffd08c47547 */ /* 0x000ff0000b83ffff */
[----:B------:R-:W-:Y:S01]  /*1b90*/  UISETP.LT.AND UP0, UPT, UR8, 0x1, UPT ;  /* 0x000000010800788c */ /* 0x000fe2000bf01270 */
[----:B------:R-:W-:Y:S02]  /*1ba0*/  HFMA2 R18, -RZ, RZ, 0, 0 ;  /* 0x00000000ff127431 */ /* 0x000fe400000001ff */
[----:B------:R-:W-:Y:S01]  /*1bb0*/  IMAD.U32 R6, RZ, RZ, UR10 ;  /* 0x0000000aff067e24 */ /* 0x000fe2000f8e00ff */
[----:B------:R-:W-:Y:S01]  /*1bc0*/  USEL UR8, UR8, 0x1, UP0 ;  /* 0x0000000108087887 */ /* 0x000fe20008000000 */
[----:B------:R-:W-:-:S03]  /*1bd0*/  VIADD R7, R3, 0xb ;  /* 0x0000000b03077836 */ /* 0x000fc60000000000 */
[----:B------:R-:W-:Y:S02]  /*1be0*/  UIADD3 UR4, UPT, UPT, UR4, -UR8, URZ ;  /* 0x8000000804047290 */ /* 0x000fe4000fffe0ff */
[----:B------:R-:W-:Y:S02]  /*1bf0*/  UIADD3 UR5, UPT, UPT, UR11, 0x2, -UR8 ;  /* 0x000000020b057890 */ /* 0x000fe4000fffe808 */
[----:B------:R-:W-:Y:S02]  /*1c00*/  UISETP.GE.U32.AND UP0, UPT, UR4, 0x3, UPT ;  /* 0x000000030400788c */ /* 0x000fe4000bf06070 */
[----:B------:R-:W-:-:S07]  /*1c10*/  ULOP3.LUT UR6, UR5, 0x3, URZ, 0xc0, !UPT ;  /* 0x0000000305067892 */ /* 0x000fce000f8ec0ff */
[----:B------:R-:W-:Y:S05]  /*1c20*/  BRA.U !UP0, `(.L_x_11) ;  /* 0x0000000508f07547 */ /* 0x000fea000b800000 */
[----:B------:R-:W-:Y:S01]  /*1c30*/  UISETP.LT.AND UP0, UPT, UR14, 0x1, UPT ;  /* 0x000000010e00788c */ /* 0x000fe2000bf01270 */
[----:B------:R-:W-:Y:S01]  /*1c40*/  VIADD R7, R3, 0xe ;  /* 0x0000000e03077836 */ /* 0x000fe20000000000 */
[----:B------:R-:W-:Y:S01]  /*1c50*/  MOV R18, RZ ;  /* 0x000000ff00127202 */ /* 0x000fe20000000f00 */
[----:B------:R-:W-:Y:S01]  /*1c60*/  IMAD.IADD R8, R24, 0x1, R3 ;  /* 0x0000000118087824 */ /* 0x000fe200078e0203 */
[----:B------:R-:W-:Y:S01]  /*1c70*/  USEL UR4, UR14, 0x1, UP0 ;  /* 0x000000010e047887 */ /* 0x000fe20008000000 */
[----:B------:R-:W0:Y:S03]  /*1c80*/  LDCU.64 UR12, c[0x0][0x388] ;  /* 0x00007100ff0c77ac */ /* 0x000e260008000a00 */
[----:B------:R-:W-:-:S04]  /*1c90*/  UIADD3 UR4, UPT, UPT, -UR4, UR15, URZ ;  /* 0x0000000f04047290 */ /* 0x000fc8000fffe1ff */
[----:B------:R-:W-:-:S04]  /*1ca0*/  ULOP3.LUT UR4, UR4, 0xfffffffc, URZ, 0xc0, !UPT ;  /* 0xfffffffc04047892 */ /* 0x000fc8000f8ec0ff */
[----:B------:R-:W-:-:S12]  /*1cb0*/  UIADD3 UR4, UPT, UPT, -UR4, URZ, URZ ;  /* 0x000000ff04047290 */ /* 0x000fd8000fffe1ff */
.L_x_12:
[----:B-1----:R-:W-:Y:S01]  /*1cc0*/  IMAD.HI R17, R6, 0x66666667, RZ ;  /* 0x6666666706117827 */ /* 0x002fe200078e02ff */
[----:B------:R-:W-:-:S03]  /*1cd0*/  UIADD3 UR4, UPT, UPT, UR4, 0x4, URZ ;  /* 0x0000000404047890 */ /* 0x000fc6000fffe0ff */
[C---:B------:R-:W-:Y:S01]  /*1ce0*/  IMAD.HI R16, R6.reuse, 0x51eb851f, RZ ;  /* 0x51eb851f06107827 */ /* 0x040fe200078e02ff */
[----:B------:R-:W-:Y:S01]  /*1cf0*/  SHF.R.U32.HI R2, RZ, 0x1f, R17 ;  /* 0x0000001fff027819 */ /* 0x000fe20000011611 */
[----:B------:R-:W-:Y:S02]  /*1d00*/  UISETP.NE.AND UP0, UPT, UR4, URZ, UPT ;  /* 0x000000ff0400728c */ /* 0x000fe4000bf05270 */
[C---:B------:R-:W-:Y:S01]  /*1d10*/  IMAD.HI R13, R6.reuse, 0x10624dd3, RZ ;  /* 0x10624dd3060d7827 */ /* 0x040fe200078e02ff */
[----:B------:R-:W-:Y:S02]  /*1d20*/  LEA.HI.SX32 R17, R17, R2, 0x1e ;  /* 0x0000000211117211 */ /* 0x000fe400078ff2ff */
[----:B------:R-:W-:Y:S01]  /*1d30*/  SHF.R.U32.HI R3, RZ, 0x1f, R16 ;  /* 0x0000001fff037819 */ /* 0x000fe20000011610 */
[----:B------:R-:W-:Y:S01]  /*1d40*/  IMAD.HI R6, R6, 0x68db8bad, RZ ;  /* 0x68db8bad06067827 */ /* 0x000fe200078e02ff */
[----:B------:R-:W1:Y:S01]  /*1d50*/  I2F.U32.RP R4, R17 ;  /* 0x0000001100047306 */ /* 0x000e620000209000 */
[----:B------:R-:W-:-:S02]  /*1d60*/  SHF.R.U32.HI R2, RZ, 0x1f, R13 ;  /* 0x0000001fff027819 */ /* 0x000fc4000001160d */
[----:B------:R-:W-:Y:S01]  /*1d70*/  LEA.HI.SX32 R16, R16, R3, 0x1b ;  /* 0x0000000310107211 */ /* 0x000fe200078fdaff */
[----:B------:R-:W-:Y:S01]  /*1d80*/  VIADD R7, R7, 0x4 ;  /* 0x0000000407077836 */ /* 0x000fe20000000000 */
[----:B------:R-:W-:Y:S02]  /*1d90*/  LEA.HI.SX32 R13, R13, R2, 0x1a ;  /* 0x000000020d0d7211 */ /* 0x000fe400078fd2ff */
[----:B------:R-:W-:Y:S01]  /*1da0*/  SHF.R.U32.HI R3, RZ, 0x1f, R6 ;  /* 0x0000001fff037819 */ /* 0x000fe20000011606 */
[----:B------:R-:W2:Y:S01]  /*1db0*/  I2F.U32.RP R5, R16 ;  /* 0x0000001000057306 */ /* 0x000ea20000209000 */
[----:B------:R-:W-:Y:S02]  /*1dc0*/  IADD3 R21, PT, PT, RZ, -R17, RZ ;  /* 0x80000011ff157210 */ /* 0x000fe40007ffe0ff */
[----:B------:R-:W-:Y:S02]  /*1dd0*/  LEA.HI.SX32 R6, R6, R3, 0x14 ;  /* 0x0000000306067211 */ /* 0x000fe400078fa2ff */
[----:B------:R-:W-:-:S02]  /*1de0*/  ISETP.NE.U32.AND P5, PT, R17, RZ, PT ;  /* 0x000000ff1100720c */ /* 0x000fc40003fa5070 */
[----:B------:R-:W-:Y:S01]  /*1df0*/  ISETP.NE.U32.AND P6, PT, R16, RZ, PT ;  /* 0x000000ff1000720c */ /* 0x000fe20003fc5070 */
[----:B------:R-:W-:Y:S08]  /*1e00*/  I2F.U32.RP R11, R13 ;  /* 0x0000000d000b7306 */ /* 0x000ff00000209000 */
[----:B-1----:R-:W1:Y:S08]  /*1e10*/  MUFU.RCP R4, R4 ;  /* 0x0000000400047308 */ /* 0x002e700000001000 */
[----:B--2---:R-:W2:Y:S08]  /*1e20*/  MUFU.RCP R5, R5 ;  /* 0x0000000500057308 */ /* 0x004eb00000001000 */
[----:B------:R-:W3:Y:S01]  /*1e30*/  I2F.U32.RP R19, R6 ;  /* 0x0000000600137306 */ /* 0x000ee20000209000 */
[----:B-1----:R-:W-:-:S07]  /*1e40*/  VIADD R14, R4, 0xffffffe ;  /* 0x0ffffffe040e7836 */ /* 0x002fce0000000000 */
[----:B------:R-:W1:Y:S01]  /*1e50*/  MUFU.RCP R11, R11 ;  /* 0x0000000b000b7308 */ /* 0x000e620000001000 */
[----:B--2---:R-:W-:-:S07]  /*1e60*/  VIADD R3, R5, 0xffffffe ;  /* 0x0ffffffe05037836 */ /* 0x004fce0000000000 */
[----:B------:R2:W4:Y:S08]  /*1e70*/  F2I.FTZ.U32.TRUNC.NTZ R15, R14 ;  /* 0x0000000e000f7305 */ /* 0x000530000021f000 */
[----:B---3--:R3:W5:Y:S01]  /*1e80*/  MUFU.RCP R2, R19 ;  /* 0x0000001300027308 */ /* 0x0087620000001000 */
[----:B-1----:R-:W-:Y:S01]  /*1e90*/  VIADD R4, R11, 0xffffffe ;  /* 0x0ffffffe0b047836 */ /* 0x002fe20000000000 */
[----:B--2---:R-:W-:Y:S01]  /*1ea0*/  MOV R14, RZ ;  /* 0x000000ff000e7202 */ /* 0x004fe20000000f00 */
[----:B----4-:R-:W-:-:S05]  /*1eb0*/  IMAD R21, R21, R15, RZ ;  /* 0x0000000f15157224 */ /* 0x010fca00078e02ff */
[----:B------:R-:W1:Y:S01]  /*1ec0*/  F2I.FTZ.U32.TRUNC.NTZ R3, R3 ;  /* 0x0000000300037305 */ /* 0x000e62000021f000 */
[----:B---3--:R-:W-:Y:S02]  /*1ed0*/  IMAD.MOV R19, RZ, RZ, -R16 ;  /* 0x000000ffff137224 */ /* 0x008fe400078e0a10 */
[----:B------:R-:W-:-:S04]  /*1ee0*/  IMAD.HI.U32 R11, R15, R21, R14 ;  /* 0x000000150f0b7227 */ /* 0x000fc800078e000e */
[----:B------:R-:W-:Y:S01]  /*1ef0*/  IMAD.MOV R21, RZ, RZ, -R13 ;  /* 0x000000ffff157224 */ /* 0x000fe200078e0a0d */
[----:B------:R2:W3:Y:S01]  /*1f00*/  F2I.FTZ.U32.TRUNC.NTZ R5, R4 ;  /* 0x0000000400057305 */ /* 0x0004e2000021f000 */
[----:B-----5:R-:W-:Y:S02]  /*1f10*/  VIADD R14, R2, 0xffffffe ;  /* 0x0ffffffe020e7836 */ /* 0x020fe40000000000 */
[----:B------:R-:W-:Y:S02]  /*1f20*/  IMAD.MOV.U32 R2, RZ, RZ, RZ ;  /* 0x000000ffff027224 */ /* 0x000fe400078e00ff */
[----:B------:R-:W-:-:S03]  /*1f30*/  IMAD.HI.U32 R11, R11, UR18, RZ ;  /* 0x000000120b0b7c27 */ /* 0x000fc6000f8e00ff */
[----:B------:R4:W5:Y:S01]  /*1f40*/  F2I.FTZ.U32.TRUNC.NTZ R15, R14 ;  /* 0x0000000e000f7305 */ /* 0x000962000021f000 */
[----:B--2---:R-:W-:Y:S02]  /*1f50*/  HFMA2 R4, -RZ, RZ, 0, 0 ;  /* 0x00000000ff047431 */ /* 0x004fe400000001ff */
[----:B-1----:R-:W-:Y:S01]  /*1f60*/  IMAD R19, R19, R3, RZ ;  /* 0x0000000313137224 */ /* 0x002fe200078e02ff */
[----:B------:R-:W-:-:S03]  /*1f70*/  IADD3 R20, PT, PT, -R11, RZ, RZ ;  /* 0x000000ff0b147210 */ /* 0x000fc60007ffe1ff */
[----:B------:R-:W-:-:S04]  /*1f80*/  IMAD.HI.U32 R3, R3, R19, R2 ;  /* 0x0000001303037227 */ /* 0x000fc800078e0002 */
[----:B---3--:R-:W-:Y:S02]  /*1f90*/  IMAD R19, R21, R5, RZ ;  /* 0x0000000515137224 */ /* 0x008fe400078e02ff */
[----:B------:R-:W-:Y:S02]  /*1fa0*/  IMAD.MOV R21, RZ, RZ, -R6 ;  /* 0x000000ffff157224 */ /* 0x000fe400078e0a06 */
[----:B------:R-:W-:-:S04]  /*1fb0*/  IMAD.HI.U32 R4, R5, R19, R4 ;  /* 0x0000001305047227 */ /* 0x000fc800078e0004 */
[----:B------:R-:W-:Y:S02]  /*1fc0*/  IMAD.MOV.U32 R5, RZ, RZ, R21 ;  /* 0x000000ffff057224 */ /* 0x000fe400078e0015 */
[----:B----4-:R-:W-:Y:S02]  /*1fd0*/  IMAD.MOV.U32 R14, RZ, RZ, RZ ;  /* 0x000000ffff0e7224 */ /* 0x010fe400078e00ff */
[----:B-----5:R-:W-:Y:S02]  /*1fe0*/  IMAD R5, R5, R15, RZ ;  /* 0x0000000f05057224 */ /* 0x020fe400078e02ff */
[----:B------:R-:W-:Y:S02]  /*1ff0*/  IMAD R2, R17, R20, UR18 ;  /* 0x0000001211027e24 */ /* 0x000fe4000f8e0214 */
[----:B------:R-:W-:-:S03]  /*2000*/  IMAD.HI.U32 R14, R15, R5, R14 ;  /* 0x000000050f0e7227 */ /* 0x000fc600078e000e */
[----:B------:R-:W-:Y:S01]  /*2010*/  ISETP.GE.U32.AND P2, PT, R2, R17, PT ;  /* 0x000000110200720c */ /* 0x000fe20003f46070 */
[----:B------:R-:W-:-:S04]  /*2020*/  IMAD.HI.U32 R20, R3, UR18, RZ ;  /* 0x0000001203147c27 */ /* 0x000fc8000f8e00ff */
[----:B------:R-:W-:Y:S01]  /*2030*/  IMAD.HI.U32 R22, R14, UR18, RZ ;  /* 0x000000120e167c27 */ /* 0x000fe2000f8e00ff */
[----:B------:R-:W-:-:S03]  /*2040*/  IADD3 R3, PT, PT, -R20, RZ, RZ ;  /* 0x000000ff14037210 */ /* 0x000fc60007ffe1ff */
[----:B------:R-:W-:Y:S01]  /*2050*/  IMAD.HI.U32 R19, R4, UR18, RZ ;  /* 0x0000001204137c27 */ /* 0x000fe2000f8e00ff */
[----:B------:R-:W-:-:S03]  /*2060*/  IADD3 R5, PT, PT, -R22, RZ, RZ ;  /* 0x000000ff16057210 */ /* 0x000fc60007ffe1ff */
[----:B------:R-:W-:Y:S02]  /*2070*/  IMAD.MOV R4, RZ, RZ, -R19 ;  /* 0x000000ffff047224 */ /* 0x000fe400078e0a13 */
[----:B------:R-:W-:Y:S02]  /*2080*/  IMAD R3, R16, R3, UR18 ;  /* 0x0000001210037e24 */ /* 0x000fe4000f8e0203 */
[----:B------:R-:W-:Y:S02]  /*2090*/  IMAD R4, R13, R4, UR18 ;  /* 0x000000120d047e24 */ /* 0x000fe4000f8e0204 */
[----:B------:R-:W-:Y:S01]  /*20a0*/  IMAD R5, R6, R5, UR18 ;  /* 0x0000001206057e24 */ /* 0x000fe2000f8e0205 */
[----:B------:R-:W-:Y:S01]  /*20b0*/  ISETP.GE.U32.AND P1, PT, R3, R16, PT ;  /* 0x000000100300720c */ /* 0x000fe20003f26070 */
[----:B------:R-:W-:Y:S01]  /*20c0*/  @P2 IMAD.IADD R2, R2, 0x1, -R17 ;  /* 0x0000000102022824 */ /* 0x000fe200078e0a11 */
[----:B------:R-:W-:Y:S01]  /*20d0*/  ISETP.GE.U32.AND P0, PT, R4, R13, PT ;  /* 0x0000000d0400720c */ /* 0x000fe20003f06070 */
[----:B------:R-:W-:Y:S01]  /*20e0*/  @P2 VIADD R11, R11, 0x1 ;  /* 0x000000010b0b2836 */ /* 0x000fe20000000000 */
[----:B------:R-:W-:Y:S01]  /*20f0*/  ISETP.GE.U32.AND P2, PT, R5, R6, PT ;  /* 0x000000060500720c */ /* 0x000fe20003f46070 */
[----:B------:R-:W-:Y:S01]  /*2100*/  VIADD R14, R8, 0xd ;  /* 0x0000000d080e7836 */ /* 0x000fe20000000000 */
[----:B------:R-:W-:Y:S01]  /*2110*/  ISETP.GE.U32.AND P3, PT, R2, R17, PT ;  /* 0x000000110200720c */ /* 0x000fe20003f66070 */
[----:B------:R-:W-:-:S06]  /*2120*/  VIADD R2, R8, 0xb ;  /* 0x0000000b08027836 */ /* 0x000fcc0000000000 */
[----:B------:R-:W-:Y:S01]  /*2130*/  @P1 IMAD.IADD R3, R3, 0x1, -R16 ;  /* 0x0000000103031824 */ /* 0x000fe200078e0a10 */
[----:B------:R-:W-:Y:S01]  /*2140*/  @P1 IADD3 R20, PT, PT, R20, 0x1, RZ ;  /* 0x0000000114141810 */ /* 0x000fe20007ffe0ff */
[----:B------:R-:W-:Y:S01]  /*2150*/  @P0 VIADD R19, R19, 0x1 ;  /* 0x0000000113130836 */ /* 0x000fe20000000000 */
[----:B------:R-:W-:Y:S01]  /*2160*/  @P0 IADD3 R4, PT, PT, -R13, R4, RZ ;  /* 0x000000040d040210 */ /* 0x000fe20007ffe1ff */
[----:B------:R-:W-:Y:S01]  /*2170*/  @P2 IMAD.IADD R5, R5, 0x1, -R6 ;  /* 0x0000000105052824 */ /* 0x000fe200078e0a06 */
[----:B0-----:R-:W-:Y:S01]  /*2180*/  IADD3 R2, P1, PT, R2, UR12, RZ ;  /* 0x0000000c02027c10 */ /* 0x001fe2000ff3e0ff */
[----:B------:R-:W-:Y:S01]  /*2190*/  @P3 VIADD R11, R11, 0x1 ;  /* 0x000000010b0b3836 */ /* 0x000fe20000000000 */
[----:B------:R-:W-:Y:S02]  /*21a0*/  ISETP.GE.U32.AND P3, PT, R3, R16, PT ;  /* 0x000000100300720c */ /* 0x000fe40003f66070 */
[----:B------:R-:W-:Y:S01]  /*21b0*/  ISETP.GE.U32.AND P4, PT, R4, R13, PT ;  /* 0x0000000d0400720c */ /* 0x000fe20003f86070 */
[----:B------:R-:W-:Y:S01]  /*21c0*/  VIADD R4, R8, 0xc ;  /* 0x0000000c08047836 */ /* 0x000fe20000000000 */
[----:B------:R-:W-:-:S02]  /*21d0*/  @!P5 LOP3.LUT R11, RZ, R17, RZ, 0x33, !PT ;  /* 0x00000011ff0bd212 */ /* 0x000fc400078e33ff */
[----:B------:R-:W-:Y:S02]  /*21e0*/  ISETP.NE.U32.AND P5, PT, R13, RZ, PT ;  /* 0x000000ff0d00720c */ /* 0x000fe40003fa5070 */
[----:B------:R-:W-:Y:S02]  /*21f0*/  IADD3.X R3, PT, PT, RZ, UR13, RZ, P1, !PT ;  /* 0x0000000dff037c10 */ /* 0x000fe40008ffe4ff */
[----:B------:R-:W-:Y:S02]  /*2200*/  ISETP.GE.U32.AND P1, PT, R5, R6, PT ;  /* 0x000000060500720c */ /* 0x000fe40003f26070 */
[----:B------:R-:W-:Y:S01]  /*2210*/  ISETP.NE.U32.AND P0, PT, R6, RZ, PT ;  /* 0x000000ff0600720c */ /* 0x000fe20003f05070 */
[----:B------:R-:W-:Y:S01]  /*2220*/  @P3 VIADD R20, R20, 0x1 ;  /* 0x0000000114143836 */ /* 0x000fe20000000000 */
[----:B------:R-:W-:Y:S01]  /*2230*/  @P2 IADD3 R22, PT, PT, R22, 0x1, RZ ;  /* 0x0000000116162810 */ /* 0x000fe20007ffe0ff */
[----:B------:R-:W-:Y:S01]  /*2240*/  @P4 VIADD R19, R19, 0x1 ;  /* 0x0000000113134836 */ /* 0x000fe20000000000 */
[----:B------:R-:W-:-:S02]  /*2250*/  @!P6 LOP3.LUT R20, RZ, R16, RZ, 0x33, !PT ;  /* 0x00000010ff14e212 */ /* 0x000fc400078e33ff */
[----:B------:R-:W-:Y:S02]  /*2260*/  IADD3 R16, PT, PT, R8, 0xe, RZ ;  /* 0x0000000e08107810 */ /* 0x000fe40007ffe0ff */
[----:B------:R-:W-:Y:S02]  /*2270*/  @!P5 LOP3.LUT R19, RZ, R13, RZ, 0x33, !PT ;  /* 0x0000000dff13d212 */ /* 0x000fe400078e33ff */
[C---:B------:R-:W-:Y:S01]  /*2280*/  IADD3 R21, PT, PT, R11.reuse, 0x30, -R18 ;  /* 0x000000300b157810 */ /* 0x040fe20007ffe812 */
[----:B------:R-:W-:Y:S01]  /*2290*/  @P1 VIADD R22, R22, 0x1 ;  /* 0x0000000116161836 */ /* 0x000fe20000000000 */
[----:B------:R-:W-:Y:S01]  /*22a0*/  IADD3 R4, P1, PT, R4, UR12, RZ ;  /* 0x0000000c04047c10 */ /* 0x000fe2000ff3e0ff */
[----:B------:R-:W-:Y:S01]  /*22b0*/  IMAD R11, R11, 0xf6, R20 ;  /* 0x000000f60b0b7824 */ /* 0x000fe200078e0214 */
[----:B------:R-:W-:Y:S01]  /*22c0*/  @!P0 LOP3.LUT R22, RZ, R6, RZ, 0x33, !PT ;  /* 0x00000006ff168212 */ /* 0x000fe200078e33ff */
[----:B------:R-:W-:Y:S01]  /*22d0*/  IMAD R20, R20, 0xf6, R19 ;  /* 0x000000f614147824 */ /* 0x000fe200078e0213 */
[----:B------:R-:W-:Y:S01]  /*22e0*/  IADD3 R14, P2, PT, R14, UR12, RZ ;  /* 0x0000000c0e0e7c10 */ /* 0x000fe2000ff5e0ff */
[----:B------:R0:W-:Y:S01]  /*22f0*/  STG.E.U8 desc[UR16][R2.64], R21 ;  /* 0x0000001502007986 */ /* 0x0001e2000c101110 */
[----:B------:R-:W-:Y:S01]  /*2300*/  IADD3 R16, P3, PT, R16, UR12, RZ ;  /* 0x0000000c10107c10 */ /* 0x000fe2000ff7e0ff */
[----:B------:R-:W-:Y:S01]  /*2310*/  IMAD R19, R19, 0xf6, R22 ;  /* 0x000000f613137824 */ /* 0x000fe200078e0216 */
[----:B------:R-:W-:Y:S01]  /*2320*/  IADD3.X R15, PT, PT, RZ, UR13, RZ, P2, !PT ;  /* 0x0000000dff0f7c10 */ /* 0x000fe200097fe4ff */
[----:B------:R-:W-:Y:S01]  /*2330*/  IMAD.X R5, RZ, RZ, UR13, P1 ;  /* 0x0000000dff057e24 */ /* 0x000fe200088e06ff */
[----:B------:R-:W-:Y:S01]  /*2340*/  IADD3 R8, PT, PT, R8, 0x4, RZ ;  /* 0x0000000408087810 */ /* 0x000fe20007ffe0ff */
[----:B------:R-:W-:-:S02]  /*2350*/  VIADD R11, R11, 0x30 ;  /* 0x000000300b0b7836 */ /* 0x000fc40000000000 */
[----:B------:R-:W-:Y:S02]  /*2360*/  IMAD.X R17, RZ, RZ, UR13, P3 ;  /* 0x0000000dff117e24 */ /* 0x000fe400098e06ff */
[----:B------:R-:W-:Y:S01]  /*2370*/  VIADD R19, R19, 0x30 ;  /* 0x0000003013137836 */ /* 0x000fe20000000000 */
[----:B------:R1:W-:Y:S01]  /*2380*/  STG.E.U8 desc[UR16][R4.64], R11 ;  /* 0x0000000b04007986 */ /* 0x0003e2000c101110 */
[----:B0-----:R-:W-:Y:S01]  /*2390*/  IADD3 R3, PT, PT, R20, 0x30, RZ ;  /* 0x0000003014037810 */ /* 0x001fe20007ffe0ff */
[----:B------:R-:W-:-:S04]  /*23a0*/  IMAD R18, R22, 0xa, RZ ;  /* 0x0000000a16127824 */ /* 0x000fc800078e02ff */
[----:B------:R1:W-:Y:S04]  /*23b0*/  STG.E.U8 desc[UR16][R14.64], R3 ;  /* 0x000000030e007986 */ /* 0x0003e8000c101110 */
[----:B------:R1:W-:Y:S01]  /*23c0*/  STG.E.U8 desc[UR16][R16.64], R19 ;  /* 0x0000001310007986 */ /* 0x0003e2000c101110 */
[----:B------:R-:W-:Y:S05]  /*23d0*/  BRA.U UP0, `(.L_x_12) ;  /* 0xfffffff900387547 */ /* 0x000fea000b83ffff */
[----:B------:R-:W-:-:S07]  /*23e0*/  VIADD R7, R7, 0xfffffffd ;  /* 0xfffffffd07077836 */ /* 0x000fce0000000000 */
.L_x_11:
[----:B------:R-:W-:-:S09]  /*23f0*/  UISETP.NE.AND UP0, UPT, UR6, URZ, UPT ;  /* 0x000000ff0600728c */ /* 0x000fd2000bf05270 */
[----:B------:R-:W-:Y:S05]  /*2400*/  BRA.U !UP0, `(.L_x_13) ;  /* 0x00000005085c7547 */ /* 0x000fea000b800000 */
[----:B------:R-:W-:Y:S02]  /*2410*/  UISETP.NE.AND UP0, UPT, UR6, 0x1, UPT ;  /* 0x000000010600788c */ /* 0x000fe4000bf05270 */
[----:B------:R-:W-:-:S04]  /*2420*/  ULOP3.LUT UR4, UR5, 0x1, URZ, 0xc0, !UPT ;  /* 0x0000000105047892 */ /* 0x000fc8000f8ec0ff */
[----:B------:R-:W-:-:S03]  /*2430*/  UISETP.NE.U32.AND UP1, UPT, UR4, 0x1, UPT ;  /* 0x000000010400788c */ /* 0x000fc6000bf25070 */
[----:B------:R-:W-:Y:S08]  /*2440*/  BRA.U !UP0, `(.L_x_14) ;  /* 0x0000000108dc7547 */ /* 0x000ff0000b800000 */
[----:B------:R-:W-:-:S04]  /*2450*/  IMAD.HI R2, R6, 0x66666667, RZ ;  /* 0x6666666706027827 */ /* 0x000fc800078e02ff */
[----:B------:R-:W-:Y:S01]  /*2460*/  IMAD.HI R6, R6, 0x51eb851f, RZ ;  /* 0x51eb851f06067827 */ /* 0x000fe200078e02ff */
[----:B-1----:R-:W-:-:S04]  /*2470*/  SHF.R.U32.HI R3, RZ, 0x1f, R2 ;  /* 0x0000001fff037819 */ /* 0x002fc80000011602 */
[----:B------:R-:W-:Y:S02]  /*2480*/  SHF.R.U32.HI R5, RZ, 0x1f, R6 ;  /* 0x0000001fff057819 */ /* 0x000fe40000011606 */
[----:B------:R-:W-:Y:S02]  /*2490*/  LEA.HI.SX32 R2, R2, R3, 0x1e ;  /* 0x0000000302027211 */ /* 0x000fe400078ff2ff */
[----:B------:R-:W-:Y:S02]  /*24a0*/  LEA.HI.SX32 R6, R6, R5, 0x1b ;  /* 0x0000000506067211 */ /* 0x000fe400078fdaff */
[----:B------:R-:W0:Y:S01]  /*24b0*/  I2F.U32.RP R3, R2 ;  /* 0x0000000200037306 */ /* 0x000e220000209000 */
[----:B------:R-:W-:Y:S01]  /*24c0*/  IMAD.MOV R11, RZ, RZ, -R2 ;  /* 0x000000ffff0b7224 */ /* 0x000fe200078e0a02 */
[----:B------:R-:W-:Y:S01]  /*24d0*/  ISETP.NE.U32.AND P2, PT, R2, RZ, PT ;  /* 0x000000ff0200720c */ /* 0x000fe20003f45070 */
[----:B------:R-:W-:Y:S01]  /*24e0*/  IMAD.MOV R13, RZ, RZ, -R6 ;  /* 0x000000ffff0d7224 */ /* 0x000fe200078e0a06 */
[----:B------:R-:W-:-:S04]  /*24f0*/  ISETP.NE.U32.AND P5, PT, R6, RZ, PT ;  /* 0x000000ff0600720c */ /* 0x000fc80003fa5070 */
[----:B------:R-:W1:Y:S08]  /*2500*/  I2F.U32.RP R8, R6 ;  /* 0x0000000600087306 */ /* 0x000e700000209000 */
[----:B0-----:R-:W0:Y:S08]  /*2510*/  MUFU.RCP R3, R3 ;  /* 0x0000000300037308 */ /* 0x001e300000001000 */
[----:B-1----:R-:W1:Y:S01]  /*2520*/  MUFU.RCP R8, R8 ;  /* 0x0000000800087308 */ /* 0x002e620000001000 */
[----:B0-----:R-:W-:-:S07]  /*2530*/  VIADD R4, R3, 0xffffffe ;  /* 0x0ffffffe03047836 */ /* 0x001fce0000000000 */
[----:B------:R0:W2:Y:S01]  /*2540*/  F2I.FTZ.U32.TRUNC.NTZ R5, R4 ;  /* 0x0000000400057305 */ /* 0x0000a2000021f000 */
[----:B-1----:R-:W-:-:S07]  /*2550*/  IADD3 R14, PT, PT, R8, 0xffffffe, RZ ;  /* 0x0ffffffe080e7810 */ /* 0x002fce0007ffe0ff */
[----:B------:R1:W3:Y:S01]  /*2560*/  F2I.FTZ.U32.TRUNC.NTZ R15, R14 ;  /* 0x0000000e000f7305 */ /* 0x0002e2000021f000 */
[----:B0-----:R-:W-:Y:S01]  /*2570*/  MOV R4, RZ ;  /* 0x000000ff00047202 */ /* 0x001fe20000000f00 */
[----:B--2---:R-:W-:Y:S02]  /*2580*/  IMAD R11, R11, R5, RZ ;  /* 0x000000050b0b7224 */ /* 0x004fe400078e02ff */
[----:B-1----:R-:W-:Y:S02]  /*2590*/  IMAD.MOV.U32 R14, RZ, RZ, RZ ;  /* 0x000000ffff0e7224 */ /* 0x002fe400078e00ff */
[----:B------:R-:W-:Y:S01]  /*25a0*/  IMAD.HI.U32 R5, R5, R11, R4 ;  /* 0x0000000b05057227 */ /* 0x000fe200078e0004 */
[----:B------:R-:W-:Y:S02]  /*25b0*/  IADD3 R4, PT, PT, R24, R7, RZ ;  /* 0x0000000718047210 */ /* 0x000fe40007ffe0ff */
[----:B------:R-:W-:Y:S01]  /*25c0*/  IADD3 R7, PT, PT, R7, 0x2, RZ ;  /* 0x0000000207077810 */ /* 0x000fe20007ffe0ff */
[----:B---3--:R-:W-:-:S02]  /*25d0*/  IMAD R3, R13, R15, RZ ;  /* 0x0000000f0d037224 */ /* 0x008fc400078e02ff */
[----:B------:R-:W-:-:S04]  /*25e0*/  IMAD.HI.U32 R11, R5, UR18, RZ ;  /* 0x00000012050b7c27 */ /* 0x000fc8000f8e00ff */
[----:B------:R-:W-:-:S04]  /*25f0*/  IMAD.HI.U32 R15, R15, R3, R14 ;  /* 0x000000030f0f7227 */ /* 0x000fc800078e000e */
[----:B------:R-:W-:Y:S02]  /*2600*/  IMAD.MOV R3, RZ, RZ, -R11 ;  /* 0x000000ffff037224 */ /* 0x000fe400078e0a0b */
[----:B------:R-:W-:-:S04]  /*2610*/  IMAD.HI.U32 R8, R15, UR18, RZ ;  /* 0x000000120f087c27 */ /* 0x000fc8000f8e00ff */
[----:B------:R-:W-:Y:S01]  /*2620*/  IMAD R3, R2, R3, UR18 ;  /* 0x0000001202037e24 */ /* 0x000fe2000f8e0203 */
[----:B------:R-:W-:-:S04]  /*2630*/  IADD3 R5, PT, PT, -R8, RZ, RZ ;  /* 0x000000ff08057210 */ /* 0x000fc80007ffe1ff */
[----:B------:R-:W-:Y:S01]  /*2640*/  ISETP.GE.U32.AND P0, PT, R3, R2, PT ;  /* 0x000000020300720c */ /* 0x000fe20003f06070 */
[----:B------:R-:W-:-:S05]  /*2650*/  IMAD R5, R6, R5, UR18 ;  /* 0x0000001206057e24 */ /* 0x000fca000f8e0205 */
[----:B------:R-:W-:-:S07]  /*2660*/  ISETP.GE.U32.AND P3, PT, R5, R6, PT ;  /* 0x000000060500720c */ /* 0x000fce0003f66070 */
[----:B------:R-:W-:Y:S01]  /*2670*/  @P0 IMAD.IADD R3, R3, 0x1, -R2 ;  /* 0x0000000103030824 */ /* 0x000fe200078e0a02 */
[----:B------:R-:W-:-:S04]  /*2680*/  @P0 IADD3 R11, PT, PT, R11, 0x1, RZ ;  /* 0x000000010b0b0810 */ /* 0x000fc80007ffe0ff */
[----:B------:R-:W-:Y:S01]  /*2690*/  ISETP.GE.U32.AND P1, PT, R3, R2, PT ;  /* 0x000000020300720c */ /* 0x000fe20003f26070 */
[----:B------:R-:W-:Y:S02]  /*26a0*/  @P3 IMAD.IADD R5, R5, 0x1, -R6 ;  /* 0x0000000105053824 */ /* 0x000fe400078e0a06 */
[----:B------:R-:W-:-:S03]  /*26b0*/  @P3 VIADD R8, R8, 0x1 ;  /* 0x0000000108083836 */ /* 0x000fc60000000000 */
[----:B------:R-:W-:-:S07]  /*26c0*/  ISETP.GE.U32.AND P4, PT, R5, R6, PT ;  /* 0x000000060500720c */ /* 0x000fce0003f86070 */
[----:B------:R-:W-:Y:S01]  /*26d0*/  @P1 VIADD R11, R11, 0x1 ;  /* 0x000000010b0b1836 */ /* 0x000fe20000000000 */
[----:B------:R-:W-:Y:S01]  /*26e0*/  @!P2 LOP3.LUT R11, RZ, R2, RZ, 0x33, !PT ;  /* 0x00000002ff0ba212 */ /* 0x000fe200078e33ff */
[C---:B------:R-:W-:Y:S01]  /*26f0*/  VIADD R2, R4.reuse, 0x1 ;  /* 0x0000000104027836 */ /* 0x040fe20000000000 */
[----:B------:R-:W-:-:S03]  /*2700*/  IADD3 R4, P0, PT, R4, UR12, RZ ;  /* 0x0000000c04047c10 */ /* 0x000fc6000ff1e0ff */
[----:B------:R-:W-:Y:S01]  /*2710*/  @P4 VIADD R8, R8, 0x1 ;  /* 0x0000000108084836 */ /* 0x000fe20000000000 */
[----:B------:R-:W-:Y:S02]  /*2720*/  @!P5 LOP3.LUT R8, RZ, R6, RZ, 0x33, !PT ;  /* 0x00000006ff08d212 */ /* 0x000fe400078e33ff */
[----:B------:R-:W-:Y:S02]  /*2730*/  IADD3 R2, P1, PT, R2, UR12, RZ ;  /* 0x0000000c02027c10 */ /* 0x000fe4000ff3e0ff */
[----:B------:R-:W-:Y:S01]  /*2740*/  IADD3.X R5, PT, PT, RZ, UR13, RZ, P0, !PT ;  /* 0x0000000dff057c10 */ /* 0x000fe200087fe4ff */
[C---:B------:R-:W-:Y:S01]  /*2750*/  IMAD R13, R11.reuse, 0xf6, R8 ;  /* 0x000000f60b0d7824 */ /* 0x040fe200078e0208 */
[----:B------:R-:W-:Y:S01]  /*2760*/  IADD3 R11, PT, PT, R11, 0x30, -R18 ;  /* 0x000000300b0b7810 */ /* 0x000fe20007ffe812 */
[----:B------:R-:W-:Y:S02]  /*2770*/  IMAD.X R3, RZ, RZ, UR13, P1 ;  /* 0x0000000dff037e24 */ /* 0x000fe400088e06ff */
[----:B------:R-:W-:-:S02]  /*2780*/  VIADD R13, R13, 0x30 ;  /* 0x000000300d0d7836 */ /* 0x000fc40000000000 */
[----:B------:R0:W-:Y:S01]  /*2790*/  STG.E.U8 desc[UR16][R4.64], R11 ;  /* 0x0000000b04007986 */ /* 0x0001e2000c101110 */
[----:B------:R-:W-:-:S03]  /*27a0*/  IMAD R18, R8, 0xa, RZ ;  /* 0x0000000a08127824 */ /* 0x000fc600078e02ff */
[----:B------:R0:W-:Y:S04]  /*27b0*/  STG.E.U8 desc[UR16][R2.64], R13 ;  /* 0x0000000d02007986 */ /* 0x0001e8000c101110 */
.L_x_14:
[----:B------:R-:W-:Y:S05]  /*27c0*/  BRA.U UP1, `(.L_x_13) ;  /* 0x00000001016c7547 */ /* 0x000fea000b800000 */
[----:B------:R-:W-:-:S05]  /*27d0*/  IMAD.HI R6, R6, 0x66666667, RZ ;  /* 0x6666666706067827 */ /* 0x000fca00078e02ff */
[----:B01----:R-:W-:-:S04]  /*27e0*/  SHF.R.U32.HI R3, RZ, 0x1f, R6 ;  /* 0x0000001fff037819 */ /* 0x003fc80000011606 */
[----:B------:R-:W-:-:S04]  /*27f0*/  LEA.HI.SX32 R6, R6, R3, 0x1e ;  /* 0x0000000306067211 */ /* 0x000fc800078ff2ff */
[----:B------:R-:W0:Y:S01]  /*2800*/  I2F.U32.RP R4, R6 ;  /* 0x0000000600047306 */ /* 0x000e220000209000 */
[----:B------:R-:W-:Y:S01]  /*2810*/  IMAD.MOV R5, RZ, RZ, -R6 ;  /* 0x000000ffff057224 */ /* 0x000fe200078e0a06 */
[----:B------:R-:W-:-:S06]  /*2820*/  ISETP.NE.U32.AND P2, PT, R6, RZ, PT ;  /* 0x000000ff0600720c */ /* 0x000fcc0003f45070 */
[----:B0-----:R-:W0:Y:S02]  /*2830*/  MUFU.RCP R4, R4 ;  /* 0x0000000400047308 */ /* 0x001e240000001000 */
[----:B0-----:R-:W-:-:S06]  /*2840*/  VIADD R2, R4, 0xffffffe ;  /* 0x0ffffffe04027836 */ /* 0x001fcc0000000000 */
[----:B------:R0:W1:Y:S02]  /*2850*/  F2I.FTZ.U32.TRUNC.NTZ R3, R2 ;  /* 0x0000000200037305 */ /* 0x000064000021f000 */
[----:B0-----:R-:W-:Y:S02]  /*2860*/  HFMA2 R2, -RZ, RZ, 0, 0 ;  /* 0x00000000ff027431 */ /* 0x001fe400000001ff */
[----:B-1----:R-:W-:-:S04]  /*2870*/  IMAD R5, R5, R3, RZ ;  /* 0x0000000305057224 */ /* 0x002fc800078e02ff */
[----:B------:R-:W-:-:S04]  /*2880*/  IMAD.HI.U32 R3, R3, R5, R2 ;  /* 0x0000000503037227 */ /* 0x000fc800078e0002 */
[----:B------:R-:W-:Y:S02]  /*2890*/  IMAD.IADD R2, R24, 0x1, R7 ;  /* 0x0000000118027824 */ /* 0x000fe400078e0207 */
[----:B------:R-:W-:-:S04]  /*28a0*/  IMAD.HI.U32 R5, R3, UR18, RZ ;  /* 0x0000001203057c27 */ /* 0x000fc8000f8e00ff */
[----:B------:R-:W-:Y:S02]  /*28b0*/  IMAD.MOV R3, RZ, RZ, -R5 ;  /* 0x000000ffff037224 */ /* 0x000fe400078e0a05 */
[----:B------:R-:W-:Y:S02]  /*28c0*/  VIADD R7, R7, 0x1 ;  /* 0x0000000107077836 */ /* 0x000fe40000000000 */
[----:B------:R-:W-:-:S05]  /*28d0*/  IMAD R3, R6, R3, UR18 ;  /* 0x0000001206037e24 */ /* 0x000fca000f8e0203 */
        /* <DEDUP_REMOVED lines=10> */
.L_x_13:
[----:B01----:R-:W0:Y:S02]  /*2980*/  LDC R4, c[0x0][0x380] ;  /* 0x0000e000ff047b82 */ /* 0x003e240000000800 */
[----:B0-----:R-:W-:-:S13]  /*2990*/  ISETP.GE.AND P0, PT, R7, R4, PT ;  /* 0x000000040700720c */ /* 0x001fda0003f06270 */
[----:B------:R-:W-:Y:S05]  /*29a0*/  @P0 EXIT ;  /* 0x000000000000094d */ /* 0x000fea0003800000 */
[----:B--2---:R-:W-:Y:S01]  /*29b0*/  VIADD R2, R12, UR11 ;  /* 0x0000000b0c027c36 */ /* 0x004fe20008000000 */
[----:B------:R-:W-:Y:S04]  /*29c0*/  BSSY.RECONVERGENT B0, `(.L_x_15) ;  /* 0x000003e000007945 */ /* 0x000fe80003800200 */
[----:B------:R-:W-:-:S04]  /*29d0*/  IADD3 R3, PT, PT, R2, -UR8, -R9 ;  /* 0x8000000802037c10 */ /* 0x000fc8000fffe809 */
[----:B------:R-:W-:-:S04]  /*29e0*/  VIADDMNMX R3, R3, 0x27, R4, !PT ;  /* 0x0000002703037846 */ /* 0x000fc80007800104 */
[----:B------:R-:W-:-:S04]  /*29f0*/  IADD3 R3, PT, PT, R3, UR8, RZ ;  /* 0x0000000803037c10 */ /* 0x000fc8000fffe0ff */
[----:B------:R-:W-:-:S05]  /*2a00*/  IADD3 R2, PT, PT, R3, R9, -R2 ;  /* 0x0000000903027210 */ /* 0x000fca0007ffe802 */
[C---:B------:R-:W-:Y:S02]  /*2a10*/  VIADD R3, R2.reuse, 0xffffffd9 ;  /* 0xffffffd902037836 */ /* 0x040fe40000000000 */
[----:B------:R-:W-:-:S03]  /*2a20*/  VIADD R2, R2, 0xffffffda ;  /* 0xffffffda02027836 */ /* 0x000fc60000000000 */
[----:B------:R-:W-:Y:S02]  /*2a30*/  ISETP.GE.U32.AND P0, PT, R3, 0x7, PT ;  /* 0x000000070300780c */ /* 0x000fe40003f06070 */
[----:B------:R-:W-:-:S11]  /*2a40*/  LOP3.LUT R6, R2, 0x7, RZ, 0xc0, !PT ;  /* 0x0000000702067812 */ /* 0x000fd600078ec0ff */
[----:B------:R-:W-:Y:S05]  /*2a50*/  @!P0 BRA `(.L_x_16) ;  /* 0x0000000000d08947 */ /* 0x000fea0003800000 */
[----:B------:R-:W-:Y:S01]  /*2a60*/  UISETP.LT.AND UP0, UPT, UR14, 0x1, UPT ;  /* 0x000000010e00788c */ /* 0x000fe2000bf01270 */
[----:B------:R-:W-:Y:S01]  /*2a70*/  VIMNMX R3, PT, PT, R10, 0x1, PT ;  /* 0x000000010a037848 */ /* 0x000fe20003fe0100 */
[----:B------:R-:W-:Y:S02]  /*2a80*/  BSSY.RECONVERGENT B1, `(.L_x_17) ;  /* 0x0000030000017945 */ /* 0x000fe40003800200 */
[----:B------:R-:W-:-:S06]  /*2a90*/  USEL UR4, UR14, 0x1, UP0 ;  /* 0x000000010e047887 */ /* 0x000fcc0008000000 */
[----:B------:R-:W-:Y:S02]  /*2aa0*/  IADD3 R0, PT, PT, R0, -UR4, -R3 ;  /* 0x8000000400007c10 */ /* 0x000fe4000fffe803 */
[----:B------:R-:W-:Y:S02]  /*2ab0*/  IADD3 R3, PT, PT, R3, -UR11, -R12 ;  /* 0x8000000b03037c10 */ /* 0x000fe4000fffe80c */
[----:B------:R-:W-:-:S04]  /*2ac0*/  VIMNMX R0, PT, PT, R0, R4, !PT ;  /* 0x0000000400007248 */ /* 0x000fc80007fe0100 */
[----:B------:R-:W-:-:S04]  /*2ad0*/  IADD3 R0, PT, PT, R3, UR4, R0 ;  /* 0x0000000403007c10 */ /* 0x000fc8000fffe000 */
[----:B------:R-:W-:-:S04]  /*2ae0*/  IADD3 R0, PT, PT, R0, -0x26, RZ ;  /* 0xffffffda00007810 */ /* 0x000fc80007ffe0ff */
[----:B------:R-:W-:Y:S01]  /*2af0*/  LOP3.LUT R3, R0, 0xfffffff8, RZ, 0xc0, !PT ;  /* 0xfffffff800037812 */ /* 0x000fe200078ec0ff */
[----:B------:R-:W-:Y:S02]  /*2b00*/  VIADD R0, R7, 0x3 ;  /* 0x0000000307007836 */ /* 0x000fe40000000000 */
[----:B------:R-:W-:Y:S01]  /*2b10*/  IMAD.IADD R7, R24, 0x1, R7 ;  /* 0x0000000118077824 */ /* 0x000fe200078e0207 */
[----:B------:R-:W-:-:S07]  /*2b20*/  IADD3 R3, PT, PT, -R3, RZ, RZ ;  /* 0x000000ff03037210 */ /* 0x000fce0007ffe1ff */
.L_x_18:
[C---:B--2---:R-:W-:Y:S01]  /*2b30*/  IADD3 R10, P0, PT, R7.reuse, UR12, RZ ;  /* 0x0000000c070a7c10 */ /* 0x044fe2000ff1e0ff */
[C---:B------:R-:W-:Y:S01]  /*2b40*/  VIADD R12, R7.reuse, 0x1 ;  /* 0x00000001070c7836 */ /* 0x040fe20000000000 */
[C---:B------:R-:W-:Y:S01]  /*2b50*/  IADD3 R14, PT, PT, R7.reuse, 0x2, RZ ;  /* 0x00000002070e7810 */ /* 0x040fe20007ffe0ff */
[C---:B------:R-:W-:Y:S01]  /*2b60*/  VIADD R4, R7.reuse, 0x3 ;  /* 0x0000000307047836 */ /* 0x040fe20000000000 */
[C---:B------:R-:W-:Y:S01]  /*2b70*/  IADD3 R9, PT, PT, R7.reuse, 0x5, RZ ;  /* 0x0000000507097810 */ /* 0x040fe20007ffe0ff */
[----:B------:R-:W-:Y:S01]  /*2b80*/  IMAD.X R11, RZ, RZ, UR13, P0 ;  /* 0x0000000dff0b7e24 */ /* 0x000fe200080e06ff */
[----:B------:R-:W-:Y:S01]  /*2b90*/  IADD3 R14, P0, PT, R14, UR12, RZ ;  /* 0x0000000c0e0e7c10 */ /* 0x000fe2000ff1e0ff */
[----:B------:R-:W-:Y:S01]  /*2ba0*/  IMAD.MOV.U32 R18, RZ, RZ, 0x20 ;  /* 0x00000020ff127424 */ /* 0x000fe200078e00ff */
[----:B------:R-:W-:Y:S01]  /*2bb0*/  IADD3 R12, P1, PT, R12, UR12, RZ ;  /* 0x0000000c0c0c7c10 */ /* 0x000fe2000ff3e0ff */
[C---:B------:R-:W-:Y:S01]  /*2bc0*/  VIADD R8, R7.reuse, 0x4 ;  /* 0x0000000407087836 */ /* 0x040fe20000000000 */
[----:B------:R-:W-:Y:S01]  /*2bd0*/  IADD3.X R15, PT, PT, RZ, UR13, RZ, P0, !PT ;  /* 0x0000000dff0f7c10 */ /* 0x000fe200087fe4ff */
[C---:B------:R-:W-:Y:S01]  /*2be0*/  VIADD R16, R7.reuse, 0x6 ;  /* 0x0000000607107836 */ /* 0x040fe20000000000 */
[----:B------:R-:W-:Y:S01]  /*2bf0*/  IADD3 R4, P0, PT, R4, UR12, RZ ;  /* 0x0000000c04047c10 */ /* 0x000fe2000ff1e0ff */
[----:B------:R-:W-:Y:S01]  /*2c00*/  IMAD.X R13, RZ, RZ, UR13, P1 ;  /* 0x0000000dff0d7e24 */ /* 0x000fe200088e06ff */
[----:B------:R0:W-:Y:S01]  /*2c10*/  STG.E.U8 desc[UR16][R10.64], R18 ;  /* 0x000000120a007986 */ /* 0x0001e2000c101110 */
[----:B------:R-:W-:Y:S01]  /*2c20*/  VIADD R17, R7, 0x7 ;  /* 0x0000000707117836 */ /* 0x000fe20000000000 */
[----:B------:R-:W-:Y:S01]  /*2c30*/  IADD3 R8, P1, PT, R8, UR12, RZ ;  /* 0x0000000c08087c10 */ /* 0x000fe2000ff3e0ff */
[----:B------:R-:W-:Y:S01]  /*2c40*/  VIADD R3, R3, 0x8 ;  /* 0x0000000803037836 */ /* 0x000fe20000000000 */
[----:B------:R-:W-:Y:S01]  /*2c50*/  IADD3.X R5, PT, PT, RZ, UR13, RZ, P0, !PT ;  /* 0x0000000dff057c10 */ /* 0x000fe200087fe4ff */
[----:B------:R1:W-:Y:S01]  /*2c60*/  STG.E.U8 desc[UR16][R12.64], R18 ;  /* 0x000000120c007986 */ /* 0x0003e2000c101110 */
[----:B------:R-:W-:Y:S01]  /*2c70*/  IADD3 R16, P2, PT, R16, UR12, RZ ;  /* 0x0000000c10107c10 */ /* 0x000fe2000ff5e0ff */
[----:B------:R-:W-:Y:S01]  /*2c80*/  VIADD R7, R7, 0x8 ;  /* 0x0000000807077836 */ /* 0x000fe20000000000 */
[----:B------:R-:W-:Y:S01]  /*2c90*/  IADD3 R0, PT, PT, R0, 0x8, RZ ;  /* 0x0000000800007810 */ /* 0x000fe20007ffe0ff */
[----:B------:R2:W-:Y:S01]  /*2ca0*/  STG.E.U8 desc[UR16][R14.64], R18 ;  /* 0x000000120e007986 */ /* 0x0005e2000c101110 */
[----:B0-----:R-:W-:Y:S01]  /*2cb0*/  IADD3 R10, P0, PT, R9, UR12, RZ ;  /* 0x0000000c090a7c10 */ /* 0x001fe2000ff1e0ff */
[----:B------:R-:W-:-:S02]  /*2cc0*/  IMAD.X R9, RZ, RZ, UR13, P1 ;  /* 0x0000000dff097e24 */ /* 0x000fc400088e06ff */
[----:B------:R2:W-:Y:S01]  /*2cd0*/  STG.E.U8 desc[UR16][R4.64], R18 ;  /* 0x0000001204007986 */ /* 0x0005e2000c101110 */
[----:B-1----:R-:W-:Y:S01]  /*2ce0*/  IADD3 R12, P3, PT, R17, UR12, RZ ;  /* 0x0000000c110c7c10 */ /* 0x002fe2000ff7e0ff */
[----:B------:R-:W-:Y:S01]  /*2cf0*/  IMAD.X R11, RZ, RZ, UR13, P0 ;  /* 0x0000000dff0b7e24 */ /* 0x000fe200080e06ff */
[----:B------:R-:W-:Y:S01]  /*2d00*/  IADD3.X R17, PT, PT, RZ, UR13, RZ, P2, !PT ;  /* 0x0000000dff117c10 */ /* 0x000fe200097fe4ff */
[----:B------:R2:W-:Y:S01]  /*2d10*/  STG.E.U8 desc[UR16][R8.64], R18 ;  /* 0x0000001208007986 */ /* 0x0005e2000c101110 */
[----:B------:R-:W-:Y:S01]  /*2d20*/  ISETP.NE.AND P0, PT, R3, RZ, PT ;  /* 0x000000ff0300720c */ /* 0x000fe20003f05270 */
[----:B------:R-:W-:Y:S02]  /*2d30*/  IMAD.X R13, RZ, RZ, UR13, P3 ;  /* 0x0000000dff0d7e24 */ /* 0x000fe400098e06ff */
[----:B------:R2:W-:Y:S04]  /*2d40*/  STG.E.U8 desc[UR16][R10.64], R18 ;  /* 0x000000120a007986 */ /* 0x0005e8000c101110 */
[----:B------:R2:W-:Y:S04]  /*2d50*/  STG.E.U8 desc[UR16][R16.64], R18 ;  /* 0x0000001210007986 */ /* 0x0005e8000c101110 */
[----:B------:R2:W-:Y:S02]  /*2d60*/  STG.E.U8 desc[UR16][R12.64], R18 ;  /* 0x000000120c007986 */ /* 0x0005e4000c101110 */
[----:B------:R-:W-:Y:S05]  /*2d70*/  @P0 BRA `(.L_x_18) ;  /* 0xfffffffc006c0947 */ /* 0x000fea000383ffff */
[----:B------:R-:W-:Y:S05]  /*2d80*/  BSYNC.RECONVERGENT B1 ;  /* 0x0000000000017941 */ /* 0x000fea0003800200 */
.L_x_17:
[----:B------:R-:W-:-:S07]  /*2d90*/  VIADD R7, R0, 0xfffffffd ;  /* 0xfffffffd00077836 */ /* 0x000fce0000000000 */
.L_x_16:
[----:B------:R-:W-:Y:S05]  /*2da0*/  BSYNC.RECONVERGENT B0 ;  /* 0x0000000000007941 */ /* 0x000fea0003800200 */
.L_x_15:
[----:B------:R-:W-:-:S13]  /*2db0*/  ISETP.NE.AND P0, PT, R6, RZ, PT ;  /* 0x000000ff0600720c */ /* 0x000fda0003f05270 */
[----:B------:R-:W-:Y:S05]  /*2dc0*/  @!P0 EXIT ;  /* 0x000000000000894d */ /* 0x000fea0003800000 */
[----:B------:R-:W-:Y:S01]  /*2dd0*/  ISETP.GE.U32.AND P0, PT, R6, 0x4, PT ;  /* 0x000000040600780c */ /* 0x000fe20003f06070 */
[----:B------:R-:W-:Y:S01]  /*2de0*/  BSSY.RECONVERGENT B0, `(.L_x_19) ;  /* 0x0000016000007945 */ /* 0x000fe20003800200 */
[----:B------:R-:W-:-:S04]  /*2df0*/  LOP3.LUT R0, R2, 0x3, RZ, 0xc0, !PT ;  /* 0x0000000302007812 */ /* 0x000fc800078ec0ff */
[----:B------:R-:W-:-:S07]  /*2e00*/  ISETP.NE.AND P1, PT, R0, RZ, PT ;  /* 0x000000ff0000720c */ /* 0x000fce0003f25270 */
[----:B------:R-:W-:Y:S06]  /*2e10*/  @!P0 BRA `(.L_x_20) ;  /* 0x0000000000488947 */ /* 0x000fec0003800000 */
[----:B--2---:R-:W-:Y:S01]  /*2e20*/  IADD3 R10, PT, PT, R24, R7, RZ ;  /* 0x00000007180a7210 */ /* 0x004fe20007ffe0ff */
[----:B------:R-:W-:Y:S01]  /*2e30*/  IMAD.MOV.U32 R6, RZ, RZ, 0x20 ;  /* 0x00000020ff067424 */ /* 0x000fe200078e00ff */
[----:B------:R-:W-:Y:S02]  /*2e40*/  IADD3 R7, PT, PT, R7, 0x4, RZ ;  /* 0x0000000407077810 */ /* 0x000fe40007ffe0ff */
[C---:B------:R-:W-:Y:S01]  /*2e50*/  IADD3 R4, PT, PT, R10.reuse, 0x2, RZ ;  /* 0x000000020a047810 */ /* 0x040fe20007ffe0ff */
[C---:B------:R-:W-:Y:S02]  /*2e60*/  VIADD R12, R10.reuse, 0x1 ;  /* 0x000000010a0c7836 */ /* 0x040fe40000000000 */
[C---:B------:R-:W-:Y:S01]  /*2e70*/  VIADD R8, R10.reuse, 0x3 ;  /* 0x000000030a087836 */ /* 0x040fe20000000000 */
[----:B------:R-:W-:Y:S02]  /*2e80*/  IADD3 R10, P3, PT, R10, UR12, RZ ;  /* 0x0000000c0a0a7c10 */ /* 0x000fe4000ff7e0ff */
[----:B------:R-:W-:-:S02]  /*2e90*/  IADD3 R12, P4, PT, R12, UR12, RZ ;  /* 0x0000000c0c0c7c10 */ /* 0x000fc4000ff9e0ff */
[----:B------:R-:W-:Y:S01]  /*2ea0*/  IADD3 R4, P0, PT, R4, UR12, RZ ;  /* 0x0000000c04047c10 */ /* 0x000fe2000ff1e0ff */
[----:B------:R-:W-:Y:S01]  /*2eb0*/  IMAD.X R11, RZ, RZ, UR13, P3 ;  /* 0x0000000dff0b7e24 */ /* 0x000fe200098e06ff */
[----:B------:R-:W-:Y:S02]  /*2ec0*/  IADD3 R8, P2, PT, R8, UR12, RZ ;  /* 0x0000000c08087c10 */ /* 0x000fe4000ff5e0ff */
[----:B------:R-:W-:Y:S01]  /*2ed0*/  IADD3.X R13, PT, PT, RZ, UR13, RZ, P4, !PT ;  /* 0x0000000dff0d7c10 */ /* 0x000fe2000a7fe4ff */
[----:B------:R-:W-:Y:S01]  /*2ee0*/  IMAD.X R5, RZ, RZ, UR13, P0 ;  /* 0x0000000dff057e24 */ /* 0x000fe200080e06ff */
[----:B------:R0:W-:Y:S01]  /*2ef0*/  STG.E.U8 desc[UR16][R10.64], R6 ;  /* 0x000000060a007986 */ /* 0x0001e2000c101110 */
[----:B------:R-:W-:-:S03]  /*2f00*/  IMAD.X R9, RZ, RZ, UR13, P2 ;  /* 0x0000000dff097e24 */ /* 0x000fc600090e06ff */
[----:B------:R0:W-:Y:S04]  /*2f10*/  STG.E.U8 desc[UR16][R12.64], R6 ;  /* 0x000000060c007986 */ /* 0x0001e8000c101110 */
[----:B------:R0:W-:Y:S04]  /*2f20*/  STG.E.U8 desc[UR16][R4.64], R6 ;  /* 0x0000000604007986 */ /* 0x0001e8000c101110 */
[----:B------:R0:W-:Y:S02]  /*2f30*/  STG.E.U8 desc[UR16][R8.64], R6 ;  /* 0x0000000608007986 */ /* 0x0001e4000c101110 */
.L_x_20:
[----:B------:R-:W-:Y:S05]  /*2f40*/  BSYNC.RECONVERGENT B0 ;  /* 0x0000000000007941 */ /* 0x000fea0003800200 */
.L_x_19:
[----:B------:R-:W-:Y:S05]  /*2f50*/  @!P1 EXIT ;  /* 0x000000000000994d */ /* 0x000fea0003800000 */
[----:B------:R-:W-:Y:S01]  /*2f60*/  ISETP.NE.AND P0, PT, R0, 0x1, PT ;  /* 0x000000010000780c */ /* 0x000fe20003f05270 */
[----:B------:R-:W-:Y:S01]  /*2f70*/  BSSY.RECONVERGENT B0, `(.L_x_21) ;  /* 0x000000e000007945 */ /* 0x000fe20003800200 */
[----:B------:R-:W-:-:S04]  /*2f80*/  LOP3.LUT R2, R2, 0x1, RZ, 0xc0, !PT ;  /* 0x0000000102027812 */ /* 0x000fc800078ec0ff */
[----:B------:R-:W-:-:S07]  /*2f90*/  ISETP.NE.U32.AND P1, PT, R2, 0x1, PT ;  /* 0x000000010200780c */ /* 0x000fce0003f25070 */
[----:B------:R-:W-:Y:S06]  /*2fa0*/  @!P0 BRA `(.L_x_22) ;  /* 0x0000000000288947 */ /* 0x000fec0003800000 */
[----:B------:R-:W-:Y:S01]  /*2fb0*/  IMAD.IADD R2, R24, 0x1, R7 ;  /* 0x0000000118027824 */ /* 0x000fe200078e0207 */
[----:B------:R-:W-:Y:S02]  /*2fc0*/  MOV R0, 0x20 ;  /* 0x0000002000007802 */ /* 0x000fe40000000f00 */
[----:B------:R-:W-:Y:S01]  /*2fd0*/  IADD3 R7, PT, PT, R7, 0x2, RZ ;  /* 0x0000000207077810 */ /* 0x000fe20007ffe0ff */
[C---:B0-2---:R-:W-:Y:S01]  /*2fe0*/  VIADD R4, R2.reuse, 0x1 ;  /* 0x0000000102047836 */ /* 0x045fe20000000000 */
[----:B------:R-:W-:-:S04]  /*2ff0*/  IADD3 R2, P0, PT, R2, UR12, RZ ;  /* 0x0000000c02027c10 */ /* 0x000fc8000ff1e0ff */
[----:B------:R-:W-:Y:S01]  /*3000*/  IADD3 R4, P2, PT, R4, UR12, RZ ;  /* 0x0000000c04047c10 */ /* 0x000fe2000ff5e0ff */
[----:B------:R-:W-:-:S04]  /*3010*/  IMAD.X R3, RZ, RZ, UR13, P0 ;  /* 0x0000000dff037e24 */ /* 0x000fc800080e06ff */
[----:B------:R-:W-:Y:S01]  /*3020*/  IMAD.X R5, RZ, RZ, UR13, P2 ;  /* 0x0000000dff057e24 */ /* 0x000fe200090e06ff */
[----:B------:R1:W-:Y:S04]  /*3030*/  STG.E.U8 desc[UR16][R2.64], R0 ;  /* 0x0000000002007986 */ /* 0x0003e8000c101110 */
[----:B------:R1:W-:Y:S03]  /*3040*/  STG.E.U8 desc[UR16][R4.64], R0 ;  /* 0x0000000004007986 */ /* 0x0003e6000c101110 */
.L_x_22:
[----:B------:R-:W-:Y:S05]  /*3050*/  BSYNC.RECONVERGENT B0 ;  /* 0x0000000000007941 */ /* 0x000fea0003800200 */
.L_x_21:
[----:B------:R-:W-:Y:S05]  /*3060*/  @P1 EXIT ;  /* 0x000000000000194d */ /* 0x000fea0003800000 */
[----:B-1----:R-:W-:Y:S02]  /*3070*/  IMAD.IADD R2, R24, 0x1, R7 ;  /* 0x0000000118027824 */ /* 0x002fe400078e0207 */
[----:B------:R-:W-:-:S03]  /*3080*/  IMAD.MOV.U32 R0, RZ, RZ, 0x20 ;  /* 0x00000020ff007424 */ /* 0x000fc600078e00ff */
[----:B------:R-:W-:-:S04]  /*3090*/  IADD3 R2, P0, PT, R2, UR12, RZ ;  /* 0x0000000c02027c10 */ /* 0x000fc8000ff1e0ff */
[----:B------:R-:W-:-:S05]  /*30a0*/  IADD3.X R3, PT, PT, RZ, UR13, RZ, P0, !PT ;  /* 0x0000000dff037c10 */ /* 0x000fca00087fe4ff */
[----:B------:R-:W-:Y:S01]  /*30b0*/  STG.E.U8 desc[UR16][R2.64], R0 ;  /* 0x0000000002007986 */ /* 0x000fe2000c101110 */
[----:B------:R-:W-:Y:S05]  /*30c0*/  EXIT ;  /* 0x000000000000794d */ /* 0x000fea0003800000 */
.L_x_23:
[----:B------:R-:W-:-:S00]  /*30d0*/  BRA `(.L_x_23) ;  /* 0xfffffffc00fc7947 */ /* 0x000fc0000383ffff */
[----:B------:R-:W-:-:S00]  /*30e0*/  NOP ;  /* 0x0000000000007918 */ /* 0x000fc00000000000 */
        /* <DEDUP_REMOVED lines=9> */
.L_x_24:


//--------------------- .nv.shared.reserved.0     --------------------------
	.section	.nv.shared.reserved.0,"aw",@nobits
	.weak		__nv_reservedSMEM_offset_0_alias
	.size		__nv_reservedSMEM_offset_0_alias, 0, 64
	.other		__nv_reservedSMEM_offset_0_alias,@"STO_CUDA_RESERVED_SHARED STV_DEFAULT"
__nv_reservedSMEM_offset_0_alias:
	.zero		0
	.zero		64


//--------------------- .nv.constant0._Z17HelloWorld_kerneliPc --------------------------
	.section	.nv.constant0._Z17HelloWorld_kerneliPc,"a",@progbits
	.sectionflags	@""
	.align	4
.nv.constant0._Z17HelloWorld_kerneliPc:
	.zero		912


//--------------------- SYMBOLS --------------------------

	.type		.nv.reservedSmem.offset0,@object
	.size		.nv.reservedSmem.offset0,0x4
